//
// Generated by NVIDIA NVVM Compiler
//
// Compiler Build ID: CL-36424714
// Cuda compilation tools, release 13.0, V13.0.88
// Based on NVVM 20.0.0
//

.version 9.0
.target sm_100
.address_size 64

	// .globl	_Z19kernelForceDirectedPfPiS0_S_f
.const .align 4 .b8 deviceParams[20];

.visible .entry _Z19kernelForceDirectedPfPiS0_S_f(
	.param .u64 .ptr .align 1 _Z19kernelForceDirectedPfPiS0_S_f_param_0,
	.param .u64 .ptr .align 1 _Z19kernelForceDirectedPfPiS0_S_f_param_1,
	.param .u64 .ptr .align 1 _Z19kernelForceDirectedPfPiS0_S_f_param_2,
	.param .u64 .ptr .align 1 _Z19kernelForceDirectedPfPiS0_S_f_param_3,
	.param .f32 _Z19kernelForceDirectedPfPiS0_S_f_param_4
)
{
	.reg .pred 	%p<17>;
	.reg .b32 	%r<68>;
	.reg .b32 	%f<287>;
	.reg .b64 	%rd<45>;
	.reg .b64 	%fd<29>;

	ld.param.u64 	%rd8, [_Z19kernelForceDirectedPfPiS0_S_f_param_0];
	ld.param.u64 	%rd9, [_Z19kernelForceDirectedPfPiS0_S_f_param_1];
	ld.param.u64 	%rd10, [_Z19kernelForceDirectedPfPiS0_S_f_param_2];
	ld.param.u64 	%rd7, [_Z19kernelForceDirectedPfPiS0_S_f_param_3];
	cvta.to.global.u64 	%rd1, %rd9;
	cvta.to.global.u64 	%rd2, %rd10;
	cvta.to.global.u64 	%rd3, %rd8;
	mov.u32 	%r28, %ctaid.x;
	mov.u32 	%r29, %ntid.x;
	mov.u32 	%r30, %tid.x;
	mad.lo.s32 	%r1, %r28, %r29, %r30;
	ld.const.u32 	%r2, [deviceParams];
	setp.ge.s32 	%p1, %r1, %r2;
	@%p1 bra 	$L__BB0_22;
	shl.b32 	%r3, %r1, 1;
	mul.wide.s32 	%rd11, %r3, 4;
	add.s64 	%rd12, %rd3, %rd11;
	ld.global.v2.f32 	{%f1, %f2}, [%rd12];
	setp.lt.s32 	%p2, %r2, 1;
	mov.f32 	%f273, 0f00000000;
	mov.f32 	%f274, %f273;
	@%p2 bra 	$L__BB0_10;
	ld.const.f32 	%f46, [deviceParams+8];
	mul.f32 	%f3, %f46, %f46;
	cvt.rn.f32.u32 	%f4, %r2;
	and.b32  	%r4, %r2, 3;
	setp.lt.u32 	%p3, %r2, 4;
	mov.f32 	%f274, 0f00000000;
	mov.b32 	%r61, 0;
	mov.f32 	%f273, %f274;
	@%p3 bra 	$L__BB0_5;
	and.b32  	%r61, %r2, 2147483644;
	neg.s32 	%r59, %r61;
	add.s64 	%rd44, %rd3, 16;
	mov.f32 	%f274, 0f00000000;
$L__BB0_4:
	.pragma "nounroll";
	ld.global.v2.f32 	{%f48, %f49}, [%rd44+-16];
	sub.f32 	%f50, %f1, %f48;
	sub.f32 	%f51, %f2, %f49;
	mul.f32 	%f52, %f51, %f51;
	fma.rn.f32 	%f53, %f50, %f50, %f52;
	sqrt.rn.f32 	%f54, %f53;
	cvt.f64.f32 	%fd1, %f54;
	max.f64 	%fd2, %fd1, 0d3F50624DD2F1A9FC;
	cvt.rn.f32.f64 	%f55, %fd2;
	div.rn.f32 	%f56, %f3, %f55;
	div.rn.f32 	%f57, %f56, %f4;
	div.rn.f32 	%f58, %f57, 0f42C80000;
	div.rn.f32 	%f59, %f50, %f55;
	fma.rn.f32 	%f60, %f59, %f58, %f273;
	div.rn.f32 	%f61, %f51, %f55;
	fma.rn.f32 	%f62, %f61, %f58, %f274;
	ld.global.v2.f32 	{%f63, %f64}, [%rd44+-8];
	sub.f32 	%f65, %f1, %f63;
	sub.f32 	%f66, %f2, %f64;
	mul.f32 	%f67, %f66, %f66;
	fma.rn.f32 	%f68, %f65, %f65, %f67;
	sqrt.rn.f32 	%f69, %f68;
	cvt.f64.f32 	%fd3, %f69;
	max.f64 	%fd4, %fd3, 0d3F50624DD2F1A9FC;
	cvt.rn.f32.f64 	%f70, %fd4;
	div.rn.f32 	%f71, %f3, %f70;
	div.rn.f32 	%f72, %f71, %f4;
	div.rn.f32 	%f73, %f72, 0f42C80000;
	div.rn.f32 	%f74, %f65, %f70;
	fma.rn.f32 	%f75, %f74, %f73, %f60;
	div.rn.f32 	%f76, %f66, %f70;
	fma.rn.f32 	%f77, %f76, %f73, %f62;
	ld.global.v2.f32 	{%f78, %f79}, [%rd44];
	sub.f32 	%f80, %f1, %f78;
	sub.f32 	%f81, %f2, %f79;
	mul.f32 	%f82, %f81, %f81;
	fma.rn.f32 	%f83, %f80, %f80, %f82;
	sqrt.rn.f32 	%f84, %f83;
	cvt.f64.f32 	%fd5, %f84;
	max.f64 	%fd6, %fd5, 0d3F50624DD2F1A9FC;
	cvt.rn.f32.f64 	%f85, %fd6;
	div.rn.f32 	%f86, %f3, %f85;
	div.rn.f32 	%f87, %f86, %f4;
	div.rn.f32 	%f88, %f87, 0f42C80000;
	div.rn.f32 	%f89, %f80, %f85;
	fma.rn.f32 	%f90, %f89, %f88, %f75;
	div.rn.f32 	%f91, %f81, %f85;
	fma.rn.f32 	%f92, %f91, %f88, %f77;
	ld.global.v2.f32 	{%f93, %f94}, [%rd44+8];
	sub.f32 	%f95, %f1, %f93;
	sub.f32 	%f96, %f2, %f94;
	mul.f32 	%f97, %f96, %f96;
	fma.rn.f32 	%f98, %f95, %f95, %f97;
	sqrt.rn.f32 	%f99, %f98;
	cvt.f64.f32 	%fd7, %f99;
	max.f64 	%fd8, %fd7, 0d3F50624DD2F1A9FC;
	cvt.rn.f32.f64 	%f100, %fd8;
	div.rn.f32 	%f101, %f3, %f100;
	div.rn.f32 	%f102, %f101, %f4;
	div.rn.f32 	%f103, %f102, 0f42C80000;
	div.rn.f32 	%f104, %f95, %f100;
	fma.rn.f32 	%f273, %f104, %f103, %f90;
	div.rn.f32 	%f105, %f96, %f100;
	fma.rn.f32 	%f274, %f105, %f103, %f92;
	add.s32 	%r59, %r59, 4;
	add.s64 	%rd44, %rd44, 32;
	setp.ne.s32 	%p4, %r59, 0;
	@%p4 bra 	$L__BB0_4;
$L__BB0_5:
	setp.eq.s32 	%p5, %r4, 0;
	@%p5 bra 	$L__BB0_10;
	setp.eq.s32 	%p6, %r4, 1;
	@%p6 bra 	$L__BB0_8;
	shl.b32 	%r32, %r61, 1;
	mul.wide.u32 	%rd13, %r32, 4;
	add.s64 	%rd14, %rd3, %rd13;
	ld.global.v2.f32 	{%f107, %f108}, [%rd14];
	sub.f32 	%f109, %f1, %f107;
	sub.f32 	%f110, %f2, %f108;
	mul.f32 	%f111, %f110, %f110;
	fma.rn.f32 	%f112, %f109, %f109, %f111;
	sqrt.rn.f32 	%f113, %f112;
	cvt.f64.f32 	%fd9, %f113;
	max.f64 	%fd10, %fd9, 0d3F50624DD2F1A9FC;
	cvt.rn.f32.f64 	%f114, %fd10;
	div.rn.f32 	%f115, %f3, %f114;
	div.rn.f32 	%f116, %f115, %f4;
	div.rn.f32 	%f117, %f116, 0f42C80000;
	div.rn.f32 	%f118, %f109, %f114;
	fma.rn.f32 	%f119, %f118, %f117, %f273;
	div.rn.f32 	%f120, %f110, %f114;
	fma.rn.f32 	%f121, %f120, %f117, %f274;
	ld.global.v2.f32 	{%f122, %f123}, [%rd14+8];
	sub.f32 	%f124, %f1, %f122;
	sub.f32 	%f125, %f2, %f123;
	mul.f32 	%f126, %f125, %f125;
	fma.rn.f32 	%f127, %f124, %f124, %f126;
	sqrt.rn.f32 	%f128, %f127;
	cvt.f64.f32 	%fd11, %f128;
	max.f64 	%fd12, %fd11, 0d3F50624DD2F1A9FC;
	cvt.rn.f32.f64 	%f129, %fd12;
	div.rn.f32 	%f130, %f3, %f129;
	div.rn.f32 	%f131, %f130, %f4;
	div.rn.f32 	%f132, %f131, 0f42C80000;
	div.rn.f32 	%f133, %f124, %f129;
	fma.rn.f32 	%f273, %f133, %f132, %f119;
	div.rn.f32 	%f134, %f125, %f129;
	fma.rn.f32 	%f274, %f134, %f132, %f121;
	sub.s32 	%r33, %r32, %r61;
	add.s32 	%r61, %r33, 2;
$L__BB0_8:
	and.b32  	%r34, %r2, 1;
	setp.eq.b32 	%p7, %r34, 1;
	not.pred 	%p8, %p7;
	@%p8 bra 	$L__BB0_10;
	shl.b32 	%r35, %r61, 1;
	mul.wide.u32 	%rd15, %r35, 4;
	add.s64 	%rd16, %rd3, %rd15;
	ld.global.v2.f32 	{%f135, %f136}, [%rd16];
	sub.f32 	%f137, %f1, %f135;
	sub.f32 	%f138, %f2, %f136;
	mul.f32 	%f139, %f138, %f138;
	fma.rn.f32 	%f140, %f137, %f137, %f139;
	sqrt.rn.f32 	%f141, %f140;
	cvt.f64.f32 	%fd13, %f141;
	max.f64 	%fd14, %fd13, 0d3F50624DD2F1A9FC;
	cvt.rn.f32.f64 	%f142, %fd14;
	div.rn.f32 	%f143, %f3, %f142;
	div.rn.f32 	%f144, %f143, %f4;
	div.rn.f32 	%f145, %f144, 0f42C80000;
	div.rn.f32 	%f146, %f137, %f142;
	fma.rn.f32 	%f273, %f146, %f145, %f273;
	div.rn.f32 	%f147, %f138, %f142;
	fma.rn.f32 	%f274, %f147, %f145, %f274;
$L__BB0_10:
	setp.lt.s32 	%p9, %r1, 1;
	mov.b32 	%r66, 0;
	@%p9 bra 	$L__BB0_12;
	add.s32 	%r37, %r1, -1;
	mul.wide.u32 	%rd17, %r37, 4;
	add.s64 	%rd18, %rd2, %rd17;
	ld.global.u32 	%r66, [%rd18];
$L__BB0_12:
	mul.wide.s32 	%rd19, %r1, 4;
	add.s64 	%rd20, %rd2, %rd19;
	ld.global.u32 	%r14, [%rd20];
	setp.ge.s32 	%p10, %r66, %r14;
	@%p10 bra 	$L__BB0_21;
	ld.const.f32 	%f23, [deviceParams+8];
	cvt.rn.f32.s32 	%f24, %r2;
	add.s32 	%r38, %r66, 1;
	max.s32 	%r39, %r14, %r38;
	sub.s32 	%r15, %r39, %r66;
	and.b32  	%r16, %r15, 3;
	sub.s32 	%r40, %r66, %r39;
	setp.gt.u32 	%p11, %r40, -4;
	@%p11 bra 	$L__BB0_16;
	shl.b32 	%r64, %r66, 1;
	and.b32  	%r41, %r15, -4;
	neg.s32 	%r63, %r41;
$L__BB0_15:
	.pragma "nounroll";
	mul.wide.s32 	%rd21, %r64, 4;
	add.s64 	%rd22, %rd1, %rd21;
	ld.global.u32 	%r42, [%rd22+4];
	shl.b32 	%r43, %r42, 1;
	mul.wide.s32 	%rd23, %r43, 4;
	add.s64 	%rd24, %rd3, %rd23;
	ld.global.v2.f32 	{%f149, %f150}, [%rd24];
	sub.f32 	%f151, %f1, %f149;
	sub.f32 	%f152, %f2, %f150;
	mul.f32 	%f153, %f152, %f152;
	fma.rn.f32 	%f154, %f151, %f151, %f153;
	sqrt.rn.f32 	%f155, %f154;
	cvt.f64.f32 	%fd15, %f155;
	max.f64 	%fd16, %fd15, 0d3F50624DD2F1A9FC;
	cvt.rn.f32.f64 	%f156, %fd16;
	mul.f32 	%f157, %f156, %f156;
	div.rn.f32 	%f158, %f157, %f23;
	div.rn.f32 	%f159, %f158, %f24;
	div.rn.f32 	%f160, %f151, %f156;
	mul.f32 	%f161, %f160, %f159;
	sub.f32 	%f162, %f273, %f161;
	div.rn.f32 	%f163, %f152, %f156;
	mul.f32 	%f164, %f163, %f159;
	sub.f32 	%f165, %f274, %f164;
	ld.global.u32 	%r44, [%rd22+12];
	shl.b32 	%r45, %r44, 1;
	mul.wide.s32 	%rd25, %r45, 4;
	add.s64 	%rd26, %rd3, %rd25;
	ld.global.v2.f32 	{%f166, %f167}, [%rd26];
	sub.f32 	%f168, %f1, %f166;
	sub.f32 	%f169, %f2, %f167;
	mul.f32 	%f170, %f169, %f169;
	fma.rn.f32 	%f171, %f168, %f168, %f170;
	sqrt.rn.f32 	%f172, %f171;
	cvt.f64.f32 	%fd17, %f172;
	max.f64 	%fd18, %fd17, 0d3F50624DD2F1A9FC;
	cvt.rn.f32.f64 	%f173, %fd18;
	mul.f32 	%f174, %f173, %f173;
	div.rn.f32 	%f175, %f174, %f23;
	div.rn.f32 	%f176, %f175, %f24;
	div.rn.f32 	%f177, %f168, %f173;
	mul.f32 	%f178, %f177, %f176;
	sub.f32 	%f179, %f162, %f178;
	div.rn.f32 	%f180, %f169, %f173;
	mul.f32 	%f181, %f180, %f176;
	sub.f32 	%f182, %f165, %f181;
	ld.global.u32 	%r46, [%rd22+20];
	shl.b32 	%r47, %r46, 1;
	mul.wide.s32 	%rd27, %r47, 4;
	add.s64 	%rd28, %rd3, %rd27;
	ld.global.v2.f32 	{%f183, %f184}, [%rd28];
	sub.f32 	%f185, %f1, %f183;
	sub.f32 	%f186, %f2, %f184;
	mul.f32 	%f187, %f186, %f186;
	fma.rn.f32 	%f188, %f185, %f185, %f187;
	sqrt.rn.f32 	%f189, %f188;
	cvt.f64.f32 	%fd19, %f189;
	max.f64 	%fd20, %fd19, 0d3F50624DD2F1A9FC;
	cvt.rn.f32.f64 	%f190, %fd20;
	mul.f32 	%f191, %f190, %f190;
	div.rn.f32 	%f192, %f191, %f23;
	div.rn.f32 	%f193, %f192, %f24;
	div.rn.f32 	%f194, %f185, %f190;
	mul.f32 	%f195, %f194, %f193;
	sub.f32 	%f196, %f179, %f195;
	div.rn.f32 	%f197, %f186, %f190;
	mul.f32 	%f198, %f197, %f193;
	sub.f32 	%f199, %f182, %f198;
	ld.global.u32 	%r48, [%rd22+28];
	shl.b32 	%r49, %r48, 1;
	mul.wide.s32 	%rd29, %r49, 4;
	add.s64 	%rd30, %rd3, %rd29;
	ld.global.v2.f32 	{%f200, %f201}, [%rd30];
	sub.f32 	%f202, %f1, %f200;
	sub.f32 	%f203, %f2, %f201;
	mul.f32 	%f204, %f203, %f203;
	fma.rn.f32 	%f205, %f202, %f202, %f204;
	sqrt.rn.f32 	%f206, %f205;
	cvt.f64.f32 	%fd21, %f206;
	max.f64 	%fd22, %fd21, 0d3F50624DD2F1A9FC;
	cvt.rn.f32.f64 	%f207, %fd22;
	mul.f32 	%f208, %f207, %f207;
	div.rn.f32 	%f209, %f208, %f23;
	div.rn.f32 	%f210, %f209, %f24;
	div.rn.f32 	%f211, %f202, %f207;
	mul.f32 	%f212, %f211, %f210;
	sub.f32 	%f273, %f196, %f212;
	div.rn.f32 	%f213, %f203, %f207;
	mul.f32 	%f214, %f213, %f210;
	sub.f32 	%f274, %f199, %f214;
	add.s32 	%r66, %r66, 4;
	add.s32 	%r64, %r64, 8;
	add.s32 	%r63, %r63, 4;
	setp.ne.s32 	%p12, %r63, 0;
	@%p12 bra 	$L__BB0_15;
$L__BB0_16:
	setp.eq.s32 	%p13, %r16, 0;
	@%p13 bra 	$L__BB0_21;
	setp.eq.s32 	%p14, %r16, 1;
	@%p14 bra 	$L__BB0_19;
	shl.b32 	%r50, %r66, 1;
	mul.wide.s32 	%rd31, %r50, 4;
	add.s64 	%rd32, %rd1, %rd31;
	ld.global.u32 	%r51, [%rd32+4];
	shl.b32 	%r52, %r51, 1;
	mul.wide.s32 	%rd33, %r52, 4;
	add.s64 	%rd34, %rd3, %rd33;
	ld.global.v2.f32 	{%f216, %f217}, [%rd34];
	sub.f32 	%f218, %f1, %f216;
	sub.f32 	%f219, %f2, %f217;
	mul.f32 	%f220, %f219, %f219;
	fma.rn.f32 	%f221, %f218, %f218, %f220;
	sqrt.rn.f32 	%f222, %f221;
	cvt.f64.f32 	%fd23, %f222;
	max.f64 	%fd24, %fd23, 0d3F50624DD2F1A9FC;
	cvt.rn.f32.f64 	%f223, %fd24;
	mul.f32 	%f224, %f223, %f223;
	div.rn.f32 	%f225, %f224, %f23;
	div.rn.f32 	%f226, %f225, %f24;
	div.rn.f32 	%f227, %f218, %f223;
	mul.f32 	%f228, %f227, %f226;
	sub.f32 	%f229, %f273, %f228;
	div.rn.f32 	%f230, %f219, %f223;
	mul.f32 	%f231, %f230, %f226;
	sub.f32 	%f232, %f274, %f231;
	ld.global.u32 	%r53, [%rd32+12];
	shl.b32 	%r54, %r53, 1;
	mul.wide.s32 	%rd35, %r54, 4;
	add.s64 	%rd36, %rd3, %rd35;
	ld.global.v2.f32 	{%f233, %f234}, [%rd36];
	sub.f32 	%f235, %f1, %f233;
	sub.f32 	%f236, %f2, %f234;
	mul.f32 	%f237, %f236, %f236;
	fma.rn.f32 	%f238, %f235, %f235, %f237;
	sqrt.rn.f32 	%f239, %f238;
	cvt.f64.f32 	%fd25, %f239;
	max.f64 	%fd26, %fd25, 0d3F50624DD2F1A9FC;
	cvt.rn.f32.f64 	%f240, %fd26;
	mul.f32 	%f241, %f240, %f240;
	div.rn.f32 	%f242, %f241, %f23;
	div.rn.f32 	%f243, %f242, %f24;
	div.rn.f32 	%f244, %f235, %f240;
	mul.f32 	%f245, %f244, %f243;
	sub.f32 	%f273, %f229, %f245;
	div.rn.f32 	%f246, %f236, %f240;
	mul.f32 	%f247, %f246, %f243;
	sub.f32 	%f274, %f232, %f247;
	add.s32 	%r66, %r66, 2;
$L__BB0_19:
	and.b32  	%r55, %r15, 1;
	setp.eq.b32 	%p15, %r55, 1;
	not.pred 	%p16, %p15;
	@%p16 bra 	$L__BB0_21;
	shl.b32 	%r56, %r66, 1;
	mul.wide.s32 	%rd37, %r56, 4;
	add.s64 	%rd38, %rd1, %rd37;
	ld.global.u32 	%r57, [%rd38+4];
	shl.b32 	%r58, %r57, 1;
	mul.wide.s32 	%rd39, %r58, 4;
	add.s64 	%rd40, %rd3, %rd39;
	ld.global.v2.f32 	{%f248, %f249}, [%rd40];
	sub.f32 	%f250, %f1, %f248;
	sub.f32 	%f251, %f2, %f249;
	mul.f32 	%f252, %f251, %f251;
	fma.rn.f32 	%f253, %f250, %f250, %f252;
	sqrt.rn.f32 	%f254, %f253;
	cvt.f64.f32 	%fd27, %f254;
	max.f64 	%fd28, %fd27, 0d3F50624DD2F1A9FC;
	cvt.rn.f32.f64 	%f255, %fd28;
	mul.f32 	%f256, %f255, %f255;
	div.rn.f32 	%f257, %f256, %f23;
	div.rn.f32 	%f258, %f257, %f24;
	div.rn.f32 	%f259, %f250, %f255;
	mul.f32 	%f260, %f259, %f258;
	sub.f32 	%f273, %f273, %f260;
	div.rn.f32 	%f261, %f251, %f255;
	mul.f32 	%f262, %f261, %f258;
	sub.f32 	%f274, %f274, %f262;
$L__BB0_21:
	cvta.to.global.u64 	%rd41, %rd7;
	add.s64 	%rd43, %rd41, %rd11;
	st.global.f32 	[%rd43], %f273;
	st.global.f32 	[%rd43+4], %f274;
$L__BB0_22:
	ret;

}
	// .globl	_Z12kernelUpdatePfS_
.visible .entry _Z12kernelUpdatePfS_(
	.param .u64 .ptr .align 1 _Z12kernelUpdatePfS__param_0,
	.param .u64 .ptr .align 1 _Z12kernelUpdatePfS__param_1
)
{
	.reg .pred 	%p<2>;
	.reg .b32 	%r<7>;
	.reg .b32 	%f<21>;
	.reg .b64 	%rd<8>;
	.reg .b64 	%fd<7>;

	ld.param.u64 	%rd2, [_Z12kernelUpdatePfS__param_0];
	ld.param.u64 	%rd3, [_Z12kernelUpdatePfS__param_1];
	cvta.to.global.u64 	%rd4, %rd3;
	cvta.to.global.u64 	%rd5, %rd2;
	ld.const.u32 	%r1, [deviceParams+16];
	cvt.rn.f32.s32 	%f1, %r1;
	mov.u32 	%r2, %tid.x;
	mov.u32 	%r3, %ctaid.x;
	mov.u32 	%r4, %ntid.x;
	mad.lo.s32 	%r5, %r3, %r4, %r2;
	shl.b32 	%r6, %r5, 1;
	mul.wide.s32 	%rd6, %r6, 4;
	add.s64 	%rd1, %rd5, %rd6;
	ld.global.v2.f32 	{%f2, %f3}, [%rd1];
	add.s64 	%rd7, %rd4, %rd6;
	ld.global.f32 	%f19, [%rd7];
	ld.global.f32 	%f20, [%rd7+4];
	mul.f32 	%f11, %f20, %f20;
	fma.rn.f32 	%f12, %f19, %f19, %f11;
	sqrt.rn.f32 	%f6, %f12;
	setp.leu.f32 	%p1, %f6, %f1;
	@%p1 bra 	$L__BB1_2;
	div.rn.f32 	%f13, %f19, %f6;
	mul.f32 	%f19, %f13, %f1;
	div.rn.f32 	%f14, %f20, %f6;
	mul.f32 	%f20, %f14, %f1;
$L__BB1_2:
	add.f32 	%f15, %f2, %f19;
	add.f32 	%f16, %f3, %f20;
	cvt.f64.f32 	%fd1, %f15;
	max.f64 	%fd2, %fd1, 0dC014000000000000;
	min.f64 	%fd3, %fd2, 0d4014000000000000;
	cvt.rn.f32.f64 	%f17, %fd3;
	cvt.f64.f32 	%fd4, %f16;
	max.f64 	%fd5, %fd4, 0dC014000000000000;
	min.f64 	%fd6, %fd5, 0d4014000000000000;
	cvt.rn.f32.f64 	%f18, %fd6;
	st.global.v2.f32 	[%rd1], {%f17, %f18};
	ret;

}


// ===== COMPILED SASS (sm_100) =====

	.target	sm_100

	.elftype	@"ET_EXEC"


//--------------------- .note.nv.tkinfo           --------------------------
	.section	.note.nv.tkinfo,"",@"SHT_NOTE"
	.sectionflags	@"SHF_NOTE_NV_TKINFO"
	.tkinfo
        /*0018*/ 	.word	0x00000002
        /*0030*/ 	.string	""
        /*0030*/ 	.string	"ptxas"
        /*0030*/ 	.string	"Cuda compilation tools, release 13.0, V13.0.88"
        /*0030*/ 	.string	"Build cuda_13.0.r13.0/compiler.36424714_0"
        /*0030*/ 	.string	"-arch sm_100 -m 64 "



//--------------------- .note.nv.cuinfo           --------------------------
	.section	.note.nv.cuinfo,"",@"SHT_NOTE"
	.sectionflags	@"SHF_NOTE_NV_CUINFO"
        /*0018*/ 	.short	0x0002
        /*001a*/ 	.short	0x0064
        /*001c*/ 	.short	0x0082
	.zero		2


//--------------------- .nv.info                  --------------------------
	.section	.nv.info,"",@"SHT_CUDA_INFO"
	.align	4


	//----- nvinfo : EIATTR_REGCOUNT
	.align		4
        /*0000*/ 	.byte	0x04, 0x2f
        /*0002*/ 	.short	(.L_2 - .L_1)
	.align		4
.L_1:
        /*0004*/ 	.word	index@(_Z19kernelForceDirectedPfPiS0_S_f)
        /*0008*/ 	.word	0x00000020


	//----- nvinfo : EIATTR_FRAME_SIZE
	.align		4
.L_2:
        /*000c*/ 	.byte	0x04, 0x11
        /*000e*/ 	.short	(.L_4 - .L_3)
	.align		4
.L_3:
        /*0010*/ 	.word	index@($__internal_3_$__cuda_sm3x_div_rn_noftz_f32_slowpath)
        /*0014*/ 	.word	0x00000000


	//----- nvinfo : EIATTR_FRAME_SIZE
	.align		4
.L_4:
        /*0018*/ 	.byte	0x04, 0x11
        /*001a*/ 	.short	(.L_6 - .L_5)
	.align		4
.L_5:
        /*001c*/ 	.word	index@($__internal_2_$__cuda_sm20_sqrt_rn_f32_slowpath)
        /*0020*/ 	.word	0x00000000


	//----- nvinfo : EIATTR_FRAME_SIZE
	.align		4
.L_6:
        /*0024*/ 	.byte	0x04, 0x11
        /*0026*/ 	.short	(.L_8 - .L_7)
	.align		4
.L_7:
        /*0028*/ 	.word	index@(_Z19kernelForceDirectedPfPiS0_S_f)
        /*002c*/ 	.word	0x00000000


	//----- nvinfo : EIATTR_REGCOUNT
	.align		4
.L_8:
        /*0030*/ 	.byte	0x04, 0x2f
        /*0032*/ 	.short	(.L_10 - .L_9)
	.align		4
.L_9:
        /*0034*/ 	.word	index@(_Z12kernelUpdatePfS_)
        /*0038*/ 	.word	0x00000015


	//----- nvinfo : EIATTR_FRAME_SIZE
	.align		4
.L_10:
        /*003c*/ 	.byte	0x04, 0x11
        /*003e*/ 	.short	(.L_12 - .L_11)
	.align		4
.L_11:
        /*0040*/ 	.word	index@($__internal_1_$__cuda_sm3x_div_rn_noftz_f32_slowpath)
        /*0044*/ 	.word	0x00000000


	//----- nvinfo : EIATTR_FRAME_SIZE
	.align		4
.L_12:
        /*0048*/ 	.byte	0x04, 0x11
        /*004a*/ 	.short	(.L_14 - .L_13)
	.align		4
.L_13:
        /*004c*/ 	.word	index@($__internal_0_$__cuda_sm20_sqrt_rn_f32_slowpath)
        /*0050*/ 	.word	0x00000000


	//----- nvinfo : EIATTR_FRAME_SIZE
	.align		4
.L_14:
        /*0054*/ 	.byte	0x04, 0x11
        /*0056*/ 	.short	(.L_16 - .L_15)
	.align		4
.L_15:
        /*0058*/ 	.word	index@(_Z12kernelUpdatePfS_)
        /*005c*/ 	.word	0x00000000


	//----- nvinfo : EIATTR_MIN_STACK_SIZE
	.align		4
.L_16:
        /*0060*/ 	.byte	0x04, 0x12
        /*0062*/ 	.short	(.L_18 - .L_17)
	.align		4
.L_17:
        /*0064*/ 	.word	index@(_Z12kernelUpdatePfS_)
        /*0068*/ 	.word	0x00000000


	//----- nvinfo : EIATTR_MIN_STACK_SIZE
	.align		4
.L_18:
        /*006c*/ 	.byte	0x04, 0x12
        /*006e*/ 	.short	(.L_20 - .L_19)
	.align		4
.L_19:
        /*0070*/ 	.word	index@(_Z19kernelForceDirectedPfPiS0_S_f)
        /*0074*/ 	.word	0x00000000
.L_20:


//--------------------- .nv.compat                --------------------------
	.section	.nv.compat,"",@"SHT_CUDA_COMPAT_INFO"
	.align	4
        /*0000*/ 	.byte	0x02, 0x09, 0x00, 0x00, 0x02, 0x02, 0x01, 0x00, 0x02, 0x05, 0x05, 0x00, 0x03, 0x07, 0x01, 0x01
        /*0010*/ 	.byte	0x02, 0x03, 0x00, 0x00, 0x02, 0x06, 0x01, 0x00, 0x04, 0x0b, 0x08, 0x00, 0x01, 0x00, 0x00, 0x00
        /*0020*/ 	.byte	0x00, 0x00, 0x00, 0x00


//--------------------- .nv.info._Z12kernelUpdatePfS_ --------------------------
	.section	.nv.info._Z12kernelUpdatePfS_,"",@"SHT_CUDA_INFO"
	.sectionflags	@""
	.align	4


	//----- nvinfo : EIATTR_CUDA_API_VERSION
	.align		4
        /*0000*/ 	.byte	0x04, 0x37
        /*0002*/ 	.short	(.L_22 - .L_21)
.L_21:
        /*0004*/ 	.word	0x00000082


	//----- nvinfo : EIATTR_KPARAM_INFO
	.align		4
.L_22:
        /*0008*/ 	.byte	0x04, 0x17
        /*000a*/ 	.short	(.L_24 - .L_23)
.L_23:
        /*000c*/ 	.word	0x00000000
        /*0010*/ 	.short	0x0001
        /*0012*/ 	.short	0x0008
        /*0014*/ 	.byte	0x00, 0xf5, 0x21, 0x00


	//----- nvinfo : EIATTR_KPARAM_INFO
	.align		4
.L_24:
        /*0018*/ 	.byte	0x04, 0x17
        /*001a*/ 	.short	(.L_26 - .L_25)
.L_25:
        /*001c*/ 	.word	0x00000000
        /*0020*/ 	.short	0x0000
        /*0022*/ 	.short	0x0000
        /*0024*/ 	.byte	0x00, 0xf5, 0x21, 0x00


	//----- nvinfo : EIATTR_SPARSE_MMA_MASK
	.align		4
.L_26:
        /*0028*/ 	.byte	0x03, 0x50
        /*002a*/ 	.short	0x0000


	//----- nvinfo : EIATTR_MAXREG_COUNT
	.align		4
        /*002c*/ 	.byte	0x03, 0x1b
        /*002e*/ 	.short	0x00ff


	//----- nvinfo : EIATTR_MERCURY_ISA_VERSION
	.align		4
        /*0030*/ 	.byte	0x03, 0x5f
        /*0032*/ 	.short	0x0101


	//----- nvinfo : EIATTR_VRC_CTA_INIT_COUNT
	.align		4
        /*0034*/ 	.byte	0x02, 0x4a
	.zero		1
	.zero		1


	//----- nvinfo : EIATTR_EXIT_INSTR_OFFSETS
	.align		4
        /*0038*/ 	.byte	0x04, 0x1c
        /*003a*/ 	.short	(.L_28 - .L_27)


	//   ....[0]....
.L_27:
        /*003c*/ 	.word	0x00000600


	//----- nvinfo : EIATTR_CRS_STACK_SIZE
	.align		4
.L_28:
        /*0040*/ 	.byte	0x04, 0x1e
        /*0042*/ 	.short	(.L_30 - .L_29)
.L_29:
        /*0044*/ 	.word	0x00000000


	//----- nvinfo : EIATTR_CBANK_PARAM_SIZE
	.align		4
.L_30:
        /*0048*/ 	.byte	0x03, 0x19
        /*004a*/ 	.short	0x0010


	//----- nvinfo : EIATTR_PARAM_CBANK
	.align		4
        /*004c*/ 	.byte	0x04, 0x0a
        /*004e*/ 	.short	(.L_32 - .L_31)
	.align		4
.L_31:
        /*0050*/ 	.word	index@(.nv.constant0._Z12kernelUpdatePfS_)
        /*0054*/ 	.short	0x0380
        /*0056*/ 	.short	0x0010


	//----- nvinfo : EIATTR_SW_WAR
	.align		4
.L_32:
        /*0058*/ 	.byte	0x04, 0x36
        /*005a*/ 	.short	(.L_34 - .L_33)
.L_33:
        /*005c*/ 	.word	0x00000008
.L_34:


//--------------------- .nv.info._Z19kernelForceDirectedPfPiS0_S_f --------------------------
	.section	.nv.info._Z19kernelForceDirectedPfPiS0_S_f,"",@"SHT_CUDA_INFO"
	.sectionflags	@""
	.align	4


	//----- nvinfo : EIATTR_CUDA_API_VERSION
	.align		4
        /*0000*/ 	.byte	0x04, 0x37
        /*0002*/ 	.short	(.L_36 - .L_35)
.L_35:
        /*0004*/ 	.word	0x00000082


	//----- nvinfo : EIATTR_KPARAM_INFO
	.align		4
.L_36:
        /*0008*/ 	.byte	0x04, 0x17
        /*000a*/ 	.short	(.L_38 - .L_37)
.L_37:
        /*000c*/ 	.word	0x00000000
        /*0010*/ 	.short	0x0004
        /*0012*/ 	.short	0x0020
        /*0014*/ 	.byte	0x00, 0xf0, 0x11, 0x00


	//----- nvinfo : EIATTR_KPARAM_INFO
	.align		4
.L_38:
        /*0018*/ 	.byte	0x04, 0x17
        /*001a*/ 	.short	(.L_40 - .L_39)
.L_39:
        /*001c*/ 	.word	0x00000000
        /*0020*/ 	.short	0x0003
        /*0022*/ 	.short	0x0018
        /*0024*/ 	.byte	0x00, 0xf5, 0x21, 0x00


	//----- nvinfo : EIATTR_KPARAM_INFO
	.align		4
.L_40:
        /*0028*/ 	.byte	0x04, 0x17
        /*002a*/ 	.short	(.L_42 - .L_41)
.L_41:
        /*002c*/ 	.word	0x00000000
        /*0030*/ 	.short	0x0002
        /*0032*/ 	.short	0x0010
        /*0034*/ 	.byte	0x00, 0xf5, 0x21, 0x00


	//----- nvinfo : EIATTR_KPARAM_INFO
	.align		4
.L_42:
        /*0038*/ 	.byte	0x04, 0x17
        /*003a*/ 	.short	(.L_44 - .L_43)
.L_43:
        /*003c*/ 	.word	0x00000000
        /*0040*/ 	.short	0x0001
        /*0042*/ 	.short	0x0008
        /*0044*/ 	.byte	0x00, 0xf5, 0x21, 0x00


	//----- nvinfo : EIATTR_KPARAM_INFO
	.align		4
.L_44:
        /*0048*/ 	.byte	0x04, 0x17
        /*004a*/ 	.short	(.L_46 - .L_45)
.L_45:
        /*004c*/ 	.word	0x00000000
        /*0050*/ 	.short	0x0000
        /*0052*/ 	.short	0x0000
        /*0054*/ 	.byte	0x00, 0xf5, 0x21, 0x00


	//----- nvinfo : EIATTR_SPARSE_MMA_MASK
	.align		4
.L_46:
        /*0058*/ 	.byte	0x03, 0x50
        /*005a*/ 	.short	0x0000


	//----- nvinfo : EIATTR_MAXREG_COUNT
	.align		4
        /*005c*/ 	.byte	0x03, 0x1b
        /*005e*/ 	.short	0x00ff


	//----- nvinfo : EIATTR_MERCURY_ISA_VERSION
	.align		4
        /*0060*/ 	.byte	0x03, 0x5f
        /*0062*/ 	.short	0x0101


	//----- nvinfo : EIATTR_VRC_CTA_INIT_COUNT
	.align		4
        /*0064*/ 	.byte	0x02, 0x4a
	.zero		1
	.zero		1


	//----- nvinfo : EIATTR_EXIT_INSTR_OFFSETS
	.align		4
        /*0068*/ 	.byte	0x04, 0x1c
        /*006a*/ 	.short	(.L_48 - .L_47)


	//   ....[0]....
.L_47:
        /*006c*/ 	.word	0x00000070


	//   ....[1]....
        /*0070*/ 	.word	0x00005e10


	//----- nvinfo : EIATTR_CRS_STACK_SIZE
	.align		4
.L_48:
        /*0074*/ 	.byte	0x04, 0x1e
        /*0076*/ 	.short	(.L_50 - .L_49)
.L_49:
        /*0078*/ 	.word	0x00000000


	//----- nvinfo : EIATTR_CBANK_PARAM_SIZE
	.align		4
.L_50:
        /*007c*/ 	.byte	0x03, 0x19
        /*007e*/ 	.short	0x0024


	//----- nvinfo : EIATTR_PARAM_CBANK
	.align		4
        /*0080*/ 	.byte	0x04, 0x0a
        /*0082*/ 	.short	(.L_52 - .L_51)
	.align		4
.L_51:
        /*0084*/ 	.word	index@(.nv.constant0._Z19kernelForceDirectedPfPiS0_S_f)
        /*0088*/ 	.short	0x0380
        /*008a*/ 	.short	0x0024


	//----- nvinfo : EIATTR_SW_WAR
	.align		4
.L_52:
        /*008c*/ 	.byte	0x04, 0x36
        /*008e*/ 	.short	(.L_54 - .L_53)
.L_53:
        /*0090*/ 	.word	0x00000008
.L_54:


//--------------------- .nv.callgraph             --------------------------
	.section	.nv.callgraph,"",@"SHT_CUDA_CALLGRAPH"
	.align	4
	.sectionentsize	8
	.align		4
        /*0000*/ 	.word	0x00000000
	.align		4
        /*0004*/ 	.word	0xffffffff
	.align		4
        /*0008*/ 	.word	0x00000000
	.align		4
        /*000c*/ 	.word	0xfffffffe
	.align		4
        /*0010*/ 	.word	0x00000000
	.align		4
        /*0014*/ 	.word	0xfffffffd
	.align		4
        /*0018*/ 	.word	0x00000000
	.align		4
        /*001c*/ 	.word	0xfffffffc


//--------------------- .nv.constant3             --------------------------
	.section	.nv.constant3,"a",@progbits
	.align	4
.nv.constant3:
	.type		deviceParams,@object
	.size		deviceParams,(.L_0 - deviceParams)
deviceParams:
	.zero		20
.L_0:


//--------------------- .text._Z12kernelUpdatePfS_ --------------------------
	.section	.text._Z12kernelUpdatePfS_,"ax",@progbits
	.align	128
        .global         _Z12kernelUpdatePfS_
        .type           _Z12kernelUpdatePfS_,@function
        .size           _Z12kernelUpdatePfS_,(.L_x_215 - _Z12kernelUpdatePfS_)
        .other          _Z12kernelUpdatePfS_,@"STO_CUDA_ENTRY STV_DEFAULT"
_Z12kernelUpdatePfS_:
.text._Z12kernelUpdatePfS_:
[----:B------:R-:W-:Y:S01]  /*0000*/  LDC R1, c[0x0][0x37c] ;  /* 0x0000df00ff017b82 */ /* 0x000fe20000000800 */
[----:B------:R-:W0:Y:S07]  /*0010*/  S2R R0, SR_TID.X ;  /* 0x0000000000007919 */ /* 0x000e2e0000002100 */
[----:B------:R-:W0:Y:S01]  /*0020*/  S2UR UR6, SR_CTAID.X ;  /* 0x00000000000679c3 */ /* 0x000e220000002500 */
[----:B------:R-:W1:Y:S07]  /*0030*/  LDCU.64 UR4, c[0x0][0x358] ;  /* 0x00006b00ff0477ac */ /* 0x000e6e0008000a00 */
[----:B------:R-:W0:Y:S08]  /*0040*/  LDC R3, c[0x0][0x360] ;  /* 0x0000d800ff037b82 */ /* 0x000e300000000800 */
[----:B------:R-:W2:Y:S08]  /*0050*/  LDC.64 R10, c[0x0][0x388] ;  /* 0x0000e200ff0a7b82 */ /* 0x000eb00000000a00 */
[----:B------:R-:W3:Y:S01]  /*0060*/  LDC.64 R6, c[0x0][0x380] ;  /* 0x0000e000ff067b82 */ /* 0x000ee20000000a00 */
[----:B0-----:R-:W-:Y:S01]  /*0070*/  IMAD R0, R3, UR6, R0 ;  /* 0x0000000603007c24 */ /* 0x001fe2000f8e0200 */
[----:B------:R-:W0:Y:S03]  /*0080*/  LDCU UR6, c[0x3][0x10] ;  /* 0x00c00200ff0677ac */ /* 0x000e260008000800 */
[----:B------:R-:W-:-:S04]  /*0090*/  IMAD.SHL.U32 R5, R0, 0x2, RZ ;  /* 0x0000000200057824 */ /* 0x000fc800078e00ff */
[----:B--2---:R-:W-:-:S05]  /*00a0*/  IMAD.WIDE R10, R5, 0x4, R10 ;  /* 0x00000004050a7825 */ /* 0x004fca00078e020a */
[----:B-1----:R-:W2:Y:S04]  /*00b0*/  LDG.E R0, desc[UR4][R10.64+0x4] ;  /* 0x000004040a007981 */ /* 0x002ea8000c1e1900 */
[----:B------:R-:W4:Y:S01]  /*00c0*/  LDG.E R3, desc[UR4][R10.64] ;  /* 0x000000040a037981 */ /* 0x000f22000c1e1900 */
[----:B---3--:R-:W-:-:S05]  /*00d0*/  IMAD.WIDE R6, R5, 0x4, R6 ;  /* 0x0000000405067825 */ /* 0x008fca00078e0206 */
[----:B------:R1:W5:Y:S01]  /*00e0*/  LDG.E.64 R8, desc[UR4][R6.64] ;  /* 0x0000000406087981 */ /* 0x000362000c1e1b00 */
[----:B------:R-:W-:Y:S01]  /*00f0*/  BSSY.RECONVERGENT B0, `(.L_x_0) ;  /* 0x000000f000007945 */ /* 0x000fe20003800200 */
[----:B--2---:R-:W-:-:S04]  /*0100*/  FMUL R2, R0, R0 ;  /* 0x0000000000027220 */ /* 0x004fc80000400000 */
[----:B----4-:R-:W-:-:S04]  /*0110*/  FFMA R2, R3, R3, R2 ;  /* 0x0000000303027223 */ /* 0x010fc80000000002 */
[----:B------:R-:W-:Y:S01]  /*0120*/  VIADD R4, R2, 0xf3000000 ;  /* 0xf300000002047836 */ /* 0x000fe20000000000 */
[----:B------:R1:W2:Y:S04]  /*0130*/  MUFU.RSQ R5, R2 ;  /* 0x0000000200057308 */ /* 0x0002a80000001400 */
[----:B------:R-:W-:Y:S02]  /*0140*/  ISETP.GT.U32.AND P0, PT, R4, 0x727fffff, PT ;  /* 0x727fffff0400780c */ /* 0x000fe40003f04070 */
[----:B0-----:R-:W-:-:S11]  /*0150*/  I2FP.F32.S32 R4, UR6 ;  /* 0x0000000600047c45 */ /* 0x001fd60008201400 */
[----:B-12---:R-:W-:Y:S05]  /*0160*/  @!P0 BRA `(.L_x_1) ;  /* 0x00000000000c8947 */ /* 0x006fea0003800000 */
[----:B------:R-:W-:-:S07]  /*0170*/  MOV R14, 0x190 ;  /* 0x00000190000e7802 */ /* 0x000fce0000000f00 */
[----:B-----5:R-:W-:Y:S05]  /*0180*/  CALL.REL.NOINC `($__internal_0_$__cuda_sm20_sqrt_rn_f32_slowpath) ;  /* 0x0000000400207944 */ /* 0x020fea0003c00000 */
[----:B------:R-:W-:Y:S05]  /*0190*/  BRA `(.L_x_2) ;  /* 0x0000000000107947 */ /* 0x000fea0003800000 */
.L_x_1:
[----:B------:R-:W-:Y:S01]  /*01a0*/  FMUL.FTZ R11, R2, R5 ;  /* 0x00000005020b7220 */ /* 0x000fe20000410000 */
[----:B------:R-:W-:-:S03]  /*01b0*/  FMUL.FTZ R5, R5, 0.5 ;  /* 0x3f00000005057820 */ /* 0x000fc60000410000 */
[----:B------:R-:W-:-:S04]  /*01c0*/  FFMA R2, -R11, R11, R2 ;  /* 0x0000000b0b027223 */ /* 0x000fc80000000102 */
[----:B------:R-:W-:-:S07]  /*01d0*/  FFMA R5, R2, R5, R11 ;  /* 0x0000000502057223 */ /* 0x000fce000000000b */
.L_x_2:
[----:B------:R-:W-:Y:S05]  /*01e0*/  BSYNC.RECONVERGENT B0 ;  /* 0x0000000000007941 */ /* 0x000fea0003800200 */
.L_x_0:
[----:B------:R-:W-:Y:S01]  /*01f0*/  FSETP.GT.AND P0, PT, R5, R4, PT ;  /* 0x000000040500720b */ /* 0x000fe20003f04000 */
[----:B------:R-:W-:-:S12]  /*0200*/  BSSY.RECONVERGENT B0, `(.L_x_3) ;  /* 0x0000020000007945 */ /* 0x000fd80003800200 */
[----:B------:R-:W-:Y:S05]  /*0210*/  @!P0 BRA `(.L_x_4) ;  /* 0x0000000000788947 */ /* 0x000fea0003800000 */
[----:B------:R-:W0:Y:S01]  /*0220*/  MUFU.RCP R2, R5 ;  /* 0x0000000500027308 */ /* 0x000e220000001000 */
[----:B------:R-:W-:Y:S07]  /*0230*/  BSSY.RECONVERGENT B1, `(.L_x_5) ;  /* 0x000000c000017945 */ /* 0x000fee0003800200 */
[----:B------:R-:W1:Y:S01]  /*0240*/  FCHK P0, R3, R5 ;  /* 0x0000000503007302 */ /* 0x000e620000000000 */
[----:B0-----:R-:W-:-:S04]  /*0250*/  FFMA R11, R2, -R5, 1 ;  /* 0x3f800000020b7423 */ /* 0x001fc80000000805 */
[----:B------:R-:W-:-:S04]  /*0260*/  FFMA R2, R2, R11, R2 ;  /* 0x0000000b02027223 */ /* 0x000fc80000000002 */
[----:B------:R-:W-:-:S04]  /*0270*/  FFMA R10, R3, R2, RZ ;  /* 0x00000002030a7223 */ /* 0x000fc800000000ff */
[----:B------:R-:W-:-:S04]  /*0280*/  FFMA R11, R10, -R5, R3 ;  /* 0x800000050a0b7223 */ /* 0x000fc80000000003 */
[----:B------:R-:W-:Y:S01]  /*0290*/  FFMA R11, R2, R11, R10 ;  /* 0x0000000b020b7223 */ /* 0x000fe2000000000a */
[----:B-1----:R-:W-:Y:S06]  /*02a0*/  @!P0 BRA `(.L_x_6) ;  /* 0x0000000000108947 */ /* 0x002fec0003800000 */
[----:B------:R-:W-:Y:S01]  /*02b0*/  IMAD.MOV.U32 R2, RZ, RZ, R3 ;  /* 0x000000ffff027224 */ /* 0x000fe200078e0003 */
[----:B------:R-:W-:-:S07]  /*02c0*/  MOV R10, 0x2e0 ;  /* 0x000002e0000a7802 */ /* 0x000fce0000000f00 */
[----:B-----5:R-:W-:Y:S05]  /*02d0*/  CALL.REL.NOINC `($__internal_1_$__cuda_sm3x_div_rn_noftz_f32_slowpath) ;  /* 0x0000000400247944 */ /* 0x020fea0003c00000 */
[----:B------:R-:W-:-:S07]  /*02e0*/  IMAD.MOV.U32 R11, RZ, RZ, R2 ;  /* 0x000000ffff0b7224 */ /* 0x000fce00078e0002 */
.L_x_6:
[----:B------:R-:W-:Y:S05]  /*02f0*/  BSYNC.RECONVERGENT B1 ;  /* 0x0000000000017941 */ /* 0x000fea0003800200 */
.L_x_5:
[----:B------:R-:W0:Y:S01]  /*0300*/  MUFU.RCP R2, R5 ;  /* 0x0000000500027308 */ /* 0x000e220000001000 */
[----:B------:R-:W-:Y:S07]  /*0310*/  BSSY.RECONVERGENT B1, `(.L_x_7) ;  /* 0x000000d000017945 */ /* 0x000fee0003800200 */
[----:B------:R-:W1:Y:S01]  /*0320*/  FCHK P0, R0, R5 ;  /* 0x0000000500007302 */ /* 0x000e620000000000 */
[----:B0-----:R-:W-:-:S04]  /*0330*/  FFMA R3, R2, -R5, 1 ;  /* 0x3f80000002037423 */ /* 0x001fc80000000805 */
[----:B------:R-:W-:Y:S01]  /*0340*/  FFMA R10, R2, R3, R2 ;  /* 0x00000003020a7223 */ /* 0x000fe20000000002 */
[----:B------:R-:W-:-:S03]  /*0350*/  FMUL R3, R4, R11 ;  /* 0x0000000b04037220 */ /* 0x000fc60000400000 */
[----:B------:R-:W-:-:S04]  /*0360*/  FFMA R13, R0, R10, RZ ;  /* 0x0000000a000d7223 */ /* 0x000fc800000000ff */
[----:B------:R-:W-:-:S04]  /*0370*/  FFMA R2, R13, -R5, R0 ;  /* 0x800000050d027223 */ /* 0x000fc80000000000 */
[----:B------:R-:W-:Y:S01]  /*0380*/  FFMA R13, R10, R2, R13 ;  /* 0x000000020a0d7223 */ /* 0x000fe2000000000d */
[----:B-1----:R-:W-:Y:S06]  /*0390*/  @!P0 BRA `(.L_x_8) ;  /* 0x0000000000108947 */ /* 0x002fec0003800000 */
[----:B------:R-:W-:Y:S01]  /*03a0*/  IMAD.MOV.U32 R2, RZ, RZ, R0 ;  /* 0x000000ffff027224 */ /* 0x000fe200078e0000 */
[----:B------:R-:W-:-:S07]  /*03b0*/  MOV R10, 0x3d0 ;  /* 0x000003d0000a7802 */ /* 0x000fce0000000f00 */
[----:B-----5:R-:W-:Y:S05]  /*03c0*/  CALL.REL.NOINC `($__internal_1_$__cuda_sm3x_div_rn_noftz_f32_slowpath) ;  /* 0x0000000000e87944 */ /* 0x020fea0003c00000 */
[----:B------:R-:W-:-:S07]  /*03d0*/  MOV R13, R2 ;  /* 0x00000002000d7202 */ /* 0x000fce0000000f00 */
.L_x_8:
[----:B------:R-:W-:Y:S05]  /*03e0*/  BSYNC.RECONVERGENT B1 ;  /* 0x0000000000017941 */ /* 0x000fea0003800200 */
.L_x_7:
[----:B------:R-:W-:-:S07]  /*03f0*/  FMUL R0, R4, R13 ;  /* 0x0000000d04007220 */ /* 0x000fce0000400000 */
.L_x_4:
[----:B------:R-:W-:Y:S05]  /*0400*/  BSYNC.RECONVERGENT B0 ;  /* 0x0000000000007941 */ /* 0x000fea0003800200 */
.L_x_3:
[----:B-----5:R-:W-:Y:S01]  /*0410*/  FADD R8, R8, R3 ;  /* 0x0000000308087221 */ /* 0x020fe20000000000 */
[----:B------:R-:W-:Y:S01]  /*0420*/  FADD R4, R9, R0 ;  /* 0x0000000009047221 */ /* 0x000fe20000000000 */
[----:B------:R-:W-:Y:S02]  /*0430*/  IMAD.MOV.U32 R10, RZ, RZ, 0x80000 ;  /* 0x00080000ff0a7424 */ /* 0x000fe400078e00ff */
[----:B------:R0:W1:Y:S08]  /*0440*/  F2F.F64.F32 R2, R8 ;  /* 0x0000000800027310 */ /* 0x0000700000201800 */
[----:B------:R-:W2:Y:S01]  /*0450*/  F2F.F64.F32 R4, R4 ;  /* 0x0000000400047310 */ /* 0x000ea20000201800 */
[----:B0-----:R-:W-:Y:S01]  /*0460*/  IMAD.MOV.U32 R8, RZ, RZ, 0x80000 ;  /* 0x00080000ff087424 */ /* 0x001fe200078e00ff */
[----:B-1----:R-:W-:Y:S01]  /*0470*/  DSETP.MAX.AND P2, P3, R2, -5, PT ;  /* 0xc01400000200742a */ /* 0x002fe20003b4f000 */
[----:B------:R-:W-:-:S05]  /*0480*/  IMAD.MOV.U32 R0, RZ, RZ, R3 ;  /* 0x000000ffff007224 */ /* 0x000fca00078e0003 */
[----:B------:R-:W-:Y:S01]  /*0490*/  FSEL R9, R0, -2.3125, P2 ;  /* 0xc014000000097808 */ /* 0x000fe20001000000 */
[----:B--2---:R-:W-:Y:S01]  /*04a0*/  DSETP.MAX.AND P0, P1, R4, -5, PT ;  /* 0xc01400000400742a */ /* 0x004fe2000390f000 */
[----:B------:R-:W-:Y:S01]  /*04b0*/  SEL R2, R2, RZ, P2 ;  /* 0x000000ff02027207 */ /* 0x000fe20001000000 */
[----:B------:R-:W-:-:S05]  /*04c0*/  IMAD.MOV.U32 R0, RZ, RZ, R4 ;  /* 0x000000ffff007224 */ /* 0x000fca00078e0004 */
[----:B------:R-:W-:Y:S02]  /*04d0*/  @P3 LOP3.LUT R9, R10, 0xc0140000, RZ, 0xfc, !PT ;  /* 0xc01400000a093812 */ /* 0x000fe400078efcff */
[----:B------:R-:W-:Y:S02]  /*04e0*/  FSEL R5, R5, -2.3125, P0 ;  /* 0xc014000005057808 */ /* 0x000fe40000000000 */
[----:B------:R-:W-:Y:S02]  /*04f0*/  MOV R3, R9 ;  /* 0x0000000900037202 */ /* 0x000fe40000000f00 */
[----:B------:R-:W-:Y:S02]  /*0500*/  SEL R4, R0, RZ, P0 ;  /* 0x000000ff00047207 */ /* 0x000fe40000000000 */
[----:B------:R-:W-:Y:S01]  /*0510*/  @P1 LOP3.LUT R5, R8, 0xc0140000, RZ, 0xfc, !PT ;  /* 0xc014000008051812 */ /* 0x000fe200078efcff */
[----:B------:R-:W-:Y:S01]  /*0520*/  IMAD.MOV.U32 R0, RZ, RZ, R3 ;  /* 0x000000ffff007224 */ /* 0x000fe200078e0003 */
[----:B------:R-:W-:-:S04]  /*0530*/  DSETP.MIN.AND P3, P2, R2, 5, PT ;  /* 0x401400000200742a */ /* 0x000fc80003a60000 */
[----:B------:R-:W-:Y:S02]  /*0540*/  DSETP.MIN.AND P0, P1, R4, 5, PT ;  /* 0x401400000400742a */ /* 0x000fe40003900000 */
[----:B------:R-:W-:Y:S01]  /*0550*/  FSEL R9, R0, 2.3125, P3 ;  /* 0x4014000000097808 */ /* 0x000fe20001800000 */
[----:B------:R-:W-:Y:S01]  /*0560*/  IMAD.MOV.U32 R0, RZ, RZ, R4 ;  /* 0x000000ffff007224 */ /* 0x000fe200078e0004 */
[----:B------:R-:W-:Y:S02]  /*0570*/  SEL R2, R2, RZ, P3 ;  /* 0x000000ff02027207 */ /* 0x000fe40001800000 */
[----:B------:R-:W-:Y:S02]  /*0580*/  FSEL R5, R5, 2.3125, P0 ;  /* 0x4014000005057808 */ /* 0x000fe40000000000 */
[----:B------:R-:W-:Y:S02]  /*0590*/  SEL R4, R0, RZ, P0 ;  /* 0x000000ff00047207 */ /* 0x000fe40000000000 */
[----:B------:R-:W-:-:S04]  /*05a0*/  @P2 LOP3.LUT R9, R8, 0x40140000, RZ, 0xfc, !PT ;  /* 0x4014000008092812 */ /* 0x000fc800078efcff */
[----:B------:R-:W-:Y:S01]  /*05b0*/  @P1 LOP3.LUT R5, R10, 0x40140000, RZ, 0xfc, !PT ;  /* 0x401400000a051812 */ /* 0x000fe200078efcff */
[----:B------:R-:W-:-:S03]  /*05c0*/  IMAD.MOV.U32 R3, RZ, RZ, R9 ;  /* 0x000000ffff037224 */ /* 0x000fc600078e0009 */
[----:B------:R-:W-:Y:S08]  /*05d0*/  F2F.F32.F64 R9, R4 ;  /* 0x0000000400097310 */ /* 0x000ff00000301000 */
[----:B------:R-:W0:Y:S02]  /*05e0*/  F2F.F32.F64 R8, R2 ;  /* 0x0000000200087310 */ /* 0x000e240000301000 */
[----:B0-----:R-:W-:Y:S01]  /*05f0*/  STG.E.64 desc[UR4][R6.64], R8 ;  /* 0x0000000806007986 */ /* 0x001fe2000c101b04 */
[----:B------:R-:W-:Y:S05]  /*0600*/  EXIT ;  /* 0x000000000000794d */ /* 0x000fea0003800000 */
        .weak           $__internal_0_$__cuda_sm20_sqrt_rn_f32_slowpath
        .type           $__internal_0_$__cuda_sm20_sqrt_rn_f32_slowpath,@function
        .size           $__internal_0_$__cuda_sm20_sqrt_rn_f32_slowpath,($__internal_1_$__cuda_sm3x_div_rn_noftz_f32_slowpath - $__internal_0_$__cuda_sm20_sqrt_rn_f32_slowpath)
$__internal_0_$__cuda_sm20_sqrt_rn_f32_slowpath:
[----:B------:R-:W-:-:S13]  /*0610*/  LOP3.LUT P0, RZ, R2, 0x7fffffff, RZ, 0xc0, !PT ;  /* 0x7fffffff02ff7812 */ /* 0x000fda000780c0ff */
[----:B------:R-:W-:Y:S01]  /*0620*/  @!P0 IMAD.MOV.U32 R5, RZ, RZ, R2 ;  /* 0x000000ffff058224 */ /* 0x000fe200078e0002 */
[----:B------:R-:W-:Y:S06]  /*0630*/  @!P0 BRA `(.L_x_9) ;  /* 0x0000000000408947 */ /* 0x000fec0003800000 */
[----:B------:R-:W-:-:S13]  /*0640*/  FSETP.GEU.FTZ.AND P0, PT, R2, RZ, PT ;  /* 0x000000ff0200720b */ /* 0x000fda0003f1e000 */
[----:B------:R-:W-:Y:S01]  /*0650*/  @!P0 MOV R5, 0x7fffffff ;  /* 0x7fffffff00058802 */ /* 0x000fe20000000f00 */
[----:B------:R-:W-:Y:S06]  /*0660*/  @!P0 BRA `(.L_x_9) ;  /* 0x0000000000348947 */ /* 0x000fec0003800000 */
[----:B------:R-:W-:-:S13]  /*0670*/  FSETP.GTU.FTZ.AND P0, PT, |R2|, +INF , PT ;  /* 0x7f8000000200780b */ /* 0x000fda0003f1c200 */
[----:B------:R-:W-:Y:S01]  /*0680*/  @P0 FADD.FTZ R5, R2, 1 ;  /* 0x3f80000002050421 */ /* 0x000fe20000010000 */
[----:B------:R-:W-:Y:S06]  /*0690*/  @P0 BRA `(.L_x_9) ;  /* 0x0000000000280947 */ /* 0x000fec0003800000 */
[----:B------:R-:W-:-:S13]  /*06a0*/  FSETP.NEU.FTZ.AND P0, PT, |R2|, +INF , PT ;  /* 0x7f8000000200780b */ /* 0x000fda0003f1d200 */
[----:B------:R-:W-:-:S04]  /*06b0*/  @P0 FFMA R10, R2, 1.84467440737095516160e+19, RZ ;  /* 0x5f800000020a0823 */ /* 0x000fc800000000ff */
[----:B------:R-:W0:Y:S02]  /*06c0*/  @P0 MUFU.RSQ R5, R10 ;  /* 0x0000000a00050308 */ /* 0x000e240000001400 */
[----:B0-----:R-:W-:Y:S01]  /*06d0*/  @P0 FMUL.FTZ R11, R10, R5 ;  /* 0x000000050a0b0220 */ /* 0x001fe20000410000 */
[----:B------:R-:W-:Y:S01]  /*06e0*/  @P0 FMUL.FTZ R13, R5, 0.5 ;  /* 0x3f000000050d0820 */ /* 0x000fe20000410000 */
[----:B------:R-:W-:Y:S02]  /*06f0*/  @!P0 IMAD.MOV.U32 R5, RZ, RZ, R2 ;  /* 0x000000ffff058224 */ /* 0x000fe400078e0002 */
[----:B------:R-:W-:-:S04]  /*0700*/  @P0 FADD.FTZ R12, -R11, -RZ ;  /* 0x800000ff0b0c0221 */ /* 0x000fc80000010100 */
[----:B------:R-:W-:-:S04]  /*0710*/  @P0 FFMA R12, R11, R12, R10 ;  /* 0x0000000c0b0c0223 */ /* 0x000fc8000000000a */
[----:B------:R-:W-:-:S04]  /*0720*/  @P0 FFMA R12, R12, R13, R11 ;  /* 0x0000000d0c0c0223 */ /* 0x000fc8000000000b */
[----:B------:R-:W-:-:S07]  /*0730*/  @P0 FMUL.FTZ R5, R12, 2.3283064365386962891e-10 ;  /* 0x2f8000000c050820 */ /* 0x000fce0000410000 */
.L_x_9:
[----:B------:R-:W-:Y:S02]  /*0740*/  IMAD.MOV.U32 R10, RZ, RZ, R14 ;  /* 0x000000ffff0a7224 */ /* 0x000fe400078e000e */
[----:B------:R-:W-:-:S04]  /*0750*/  IMAD.MOV.U32 R11, RZ, RZ, 0x0 ;  /* 0x00000000ff0b7424 */ /* 0x000fc800078e00ff */
[----:B------:R-:W-:Y:S05]  /*0760*/  RET.REL.NODEC R10 `(_Z12kernelUpdatePfS_) ;  /* 0xfffffff80a247950 */ /* 0x000fea0003c3ffff */
        .weak           $__internal_1_$__cuda_sm3x_div_rn_noftz_f32_slowpath
        .type           $__internal_1_$__cuda_sm3x_div_rn_noftz_f32_slowpath,@function
        .size           $__internal_1_$__cuda_sm3x_div_rn_noftz_f32_slowpath,(.L_x_215 - $__internal_1_$__cuda_sm3x_div_rn_noftz_f32_slowpath)
$__internal_1_$__cuda_sm3x_div_rn_noftz_f32_slowpath:
[--C-:B------:R-:W-:Y:S01]  /*0770*/  SHF.R.U32.HI R12, RZ, 0x17, R5.reuse ;  /* 0x00000017ff0c7819 */ /* 0x100fe20000011605 */
[----:B------:R-:W-:Y:S01]  /*0780*/  BSSY.RECONVERGENT B2, `(.L_x_10) ;  /* 0x0000063000027945 */ /* 0x000fe20003800200 */
[----:B------:R-:W-:Y:S01]  /*0790*/  SHF.R.U32.HI R11, RZ, 0x17, R2 ;  /* 0x00000017ff0b7819 */ /* 0x000fe20000011602 */
[----:B------:R-:W-:Y:S01]  /*07a0*/  IMAD.MOV.U32 R13, RZ, RZ, R5 ;  /* 0x000000ffff0d7224 */ /* 0x000fe200078e0005 */
[----:B------:R-:W-:Y:S02]  /*07b0*/  LOP3.LUT R12, R12, 0xff, RZ, 0xc0, !PT ;  /* 0x000000ff0c0c7812 */ /* 0x000fe400078ec0ff */
[----:B------:R-:W-:-:S03]  /*07c0*/  LOP3.LUT R16, R11, 0xff, RZ, 0xc0, !PT ;  /* 0x000000ff0b107812 */ /* 0x000fc600078ec0ff */
[----:B------:R-:W-:Y:S01]  /*07d0*/  VIADD R15, R12, 0xffffffff ;  /* 0xffffffff0c0f7836 */ /* 0x000fe20000000000 */
[----:B------:R-:W-:-:S04]  /*07e0*/  IADD3 R14, PT, PT, R16, -0x1, RZ ;  /* 0xffffffff100e7810 */ /* 0x000fc80007ffe0ff */
[----:B------:R-:W-:-:S04]  /*07f0*/  ISETP.GT.U32.AND P0, PT, R15, 0xfd, PT ;  /* 0x000000fd0f00780c */ /* 0x000fc80003f04070 */
[----:B------:R-:W-:-:S13]  /*0800*/  ISETP.GT.U32.OR P0, PT, R14, 0xfd, P0 ;  /* 0x000000fd0e00780c */ /* 0x000fda0000704470 */
[----:B------:R-:W-:Y:S01]  /*0810*/  @!P0 IMAD.MOV.U32 R11, RZ, RZ, RZ ;  /* 0x000000ffff0b8224 */ /* 0x000fe200078e00ff */
[----:B------:R-:W-:Y:S06]  /*0820*/  @!P0 BRA `(.L_x_11) ;  /* 0x00000000005c8947 */ /* 0x000fec0003800000 */
[----:B------:R-:W-:Y:S02]  /*0830*/  FSETP.GTU.FTZ.AND P0, PT, |R2|, +INF , PT ;  /* 0x7f8000000200780b */ /* 0x000fe40003f1c200 */
[----:B------:R-:W-:-:S04]  /*0840*/  FSETP.GTU.FTZ.AND P1, PT, |R5|, +INF , PT ;  /* 0x7f8000000500780b */ /* 0x000fc80003f3c200 */
[----:B------:R-:W-:-:S13]  /*0850*/  PLOP3.LUT P0, PT, P0, P1, PT, 0xf8, 0x8f ;  /* 0x00000000008f781c */ /* 0x000fda0000703f70 */
[----:B------:R-:W-:Y:S05]  /*0860*/  @P0 BRA `(.L_x_12) ;  /* 0x00000004004c0947 */ /* 0x000fea0003800000 */
[----:B------:R-:W-:-:S13]  /*0870*/  LOP3.LUT P0, RZ, R13, 0x7fffffff, R2, 0xc8, !PT ;  /* 0x7fffffff0dff7812 */ /* 0x000fda000780c802 */
[----:B------:R-:W-:Y:S05]  /*0880*/  @!P0 BRA `(.L_x_13) ;  /* 0x00000004003c8947 */ /* 0x000fea0003800000 */
[C---:B------:R-:W-:Y:S02]  /*0890*/  FSETP.NEU.FTZ.AND P1, PT, |R2|.reuse, +INF , PT ;  /* 0x7f8000000200780b */ /* 0x040fe40003f3d200 */
[----:B------:R-:W-:Y:S02]  /*08a0*/  FSETP.NEU.FTZ.AND P2, PT, |R5|, +INF , PT ;  /* 0x7f8000000500780b */ /* 0x000fe40003f5d200 */
[----:B------:R-:W-:-:S11]  /*08b0*/  FSETP.NEU.FTZ.AND P0, PT, |R2|, +INF , PT ;  /* 0x7f8000000200780b */ /* 0x000fd60003f1d200 */
[----:B------:R-:W-:Y:S05]  /*08c0*/  @!P2 BRA !P1, `(.L_x_13) ;  /* 0x00000004002ca947 */ /* 0x000fea0004800000 */
[----:B------:R-:W-:-:S04]  /*08d0*/  LOP3.LUT P1, RZ, R2, 0x7fffffff, RZ, 0xc0, !PT ;  /* 0x7fffffff02ff7812 */ /* 0x000fc8000782c0ff */
[----:B------:R-:W-:-:S13]  /*08e0*/  PLOP3.LUT P1, PT, P2, P1, PT, 0x2f, 0xf2 ;  /* 0x0000000000f2781c */ /* 0x000fda0001722577 */
[----:B------:R-:W-:Y:S05]  /*08f0*/  @P1 BRA `(.L_x_14) ;  /* 0x0000000400181947 */ /* 0x000fea0003800000 */
[----:B------:R-:W-:-:S04]  /*0900*/  LOP3.LUT P1, RZ, R13, 0x7fffffff, RZ, 0xc0, !PT ;  /* 0x7fffffff0dff7812 */ /* 0x000fc8000782c0ff */
[----:B------:R-:W-:-:S13]  /*0910*/  PLOP3.LUT P0, PT, P0, P1, PT, 0x2f, 0xf2 ;  /* 0x0000000000f2781c */ /* 0x000fda0000702577 */
[----:B------:R-:W-:Y:S05]  /*0920*/  @P0 BRA `(.L_x_15) ;  /* 0x0000000400000947 */ /* 0x000fea0003800000 */
[----:B------:R-:W-:Y:S02]  /*0930*/  ISETP.GE.AND P0, PT, R14, RZ, PT ;  /* 0x000000ff0e00720c */ /* 0x000fe40003f06270 */
[----:B------:R-:W-:-:S11]  /*0940*/  ISETP.GE.AND P1, PT, R15, RZ, PT ;  /* 0x000000ff0f00720c */ /* 0x000fd60003f26270 */
[----:B------:R-:W-:Y:S02]  /*0950*/  @P0 IMAD.MOV.U32 R11, RZ, RZ, RZ ;  /* 0x000000ffff0b0224 */ /* 0x000fe400078e00ff */
[----:B------:R-:W-:Y:S01]  /*0960*/  @!P0 FFMA R2, R2, 1.84467440737095516160e+19, RZ ;  /* 0x5f80000002028823 */ /* 0x000fe200000000ff */
[----:B------:R-:W-:Y:S02]  /*0970*/  @!P0 IMAD.MOV.U32 R11, RZ, RZ, -0x40 ;  /* 0xffffffc0ff0b8424 */ /* 0x000fe400078e00ff */
[----:B------:R-:W-:-:S03]  /*0980*/  @!P1 FFMA R13, R5, 1.84467440737095516160e+19, RZ ;  /* 0x5f800000050d9823 */ /* 0x000fc600000000ff */
[----:B------:R-:W-:-:S07]  /*0990*/  @!P1 IADD3 R11, PT, PT, R11, 0x40, RZ ;  /* 0x000000400b0b9810 */ /* 0x000fce0007ffe0ff */
.L_x_11:
[----:B------:R-:W-:Y:S01]  /*09a0*/  LEA R14, R12, 0xc0800000, 0x17 ;  /* 0xc08000000c0e7811 */ /* 0x000fe200078eb8ff */
[----:B------:R-:W-:Y:S04]  /*09b0*/  BSSY.RECONVERGENT B3, `(.L_x_16) ;  /* 0x0000036000037945 */ /* 0x000fe80003800200 */
[----:B------:R-:W-:Y:S02]  /*09c0*/  IMAD.IADD R14, R13, 0x1, -R14 ;  /* 0x000000010d0e7824 */ /* 0x000fe400078e0a0e */
[----:B------:R-:W-:Y:S02]  /*09d0*/  VIADD R13, R16, 0xffffff81 ;  /* 0xffffff81100d7836 */ /* 0x000fe40000000000 */
[----:B------:R0:W1:Y:S01]  /*09e0*/  MUFU.RCP R15, R14 ;  /* 0x0000000e000f7308 */ /* 0x0000620000001000 */
[----:B------:R-:W-:Y:S01]  /*09f0*/  FADD.FTZ R17, -R14, -RZ ;  /* 0x800000ff0e117221 */ /* 0x000fe20000010100 */
[C---:B------:R-:W-:Y:S01]  /*0a00*/  IMAD R2, R13.reuse, -0x800000, R2 ;  /* 0xff8000000d027824 */ /* 0x040fe200078e0202 */
[----:B0-----:R-:W-:-:S05]  /*0a10*/  IADD3 R14, PT, PT, R13, 0x7f, -R12 ;  /* 0x0000007f0d0e7810 */ /* 0x001fca0007ffe80c */
[----:B------:R-:W-:Y:S02]  /*0a20*/  IMAD.IADD R11, R14, 0x1, R11 ;  /* 0x000000010e0b7824 */ /* 0x000fe400078e020b */
[----:B-1----:R-:W-:-:S04]  /*0a30*/  FFMA R16, R15, R17, 1 ;  /* 0x3f8000000f107423 */ /* 0x002fc80000000011 */
[----:B------:R-:W-:-:S04]  /*0a40*/  FFMA R18, R15, R16, R15 ;  /* 0x000000100f127223 */ /* 0x000fc8000000000f */
[----:B------:R-:W-:-:S04]  /*0a50*/  FFMA R15, R2, R18, RZ ;  /* 0x00000012020f7223 */ /* 0x000fc800000000ff */
[----:B------:R-:W-:-:S04]  /*0a60*/  FFMA R16, R17, R15, R2 ;  /* 0x0000000f11107223 */ /* 0x000fc80000000002 */
[----:B------:R-:W-:-:S04]  /*0a70*/  FFMA R15, R18, R16, R15 ;  /* 0x00000010120f7223 */ /* 0x000fc8000000000f */
[----:B------:R-:W-:-:S04]  /*0a80*/  FFMA R16, R17, R15, R2 ;  /* 0x0000000f11107223 */ /* 0x000fc80000000002 */
[----:B------:R-:W-:-:S05]  /*0a90*/  FFMA R2, R18, R16, R15 ;  /* 0x0000001012027223 */ /* 0x000fca000000000f */
[----:B------:R-:W-:-:S04]  /*0aa0*/  SHF.R.U32.HI R12, RZ, 0x17, R2 ;  /* 0x00000017ff0c7819 */ /* 0x000fc80000011602 */
[----:B------:R-:W-:-:S04]  /*0ab0*/  LOP3.LUT R12, R12, 0xff, RZ, 0xc0, !PT ;  /* 0x000000ff0c0c7812 */ /* 0x000fc800078ec0ff */
[----:B------:R-:W-:-:S05]  /*0ac0*/  IADD3 R17, PT, PT, R12, R11, RZ ;  /* 0x0000000b0c117210 */ /* 0x000fca0007ffe0ff */
[----:B------:R-:W-:-:S05]  /*0ad0*/  VIADD R12, R17, 0xffffffff ;  /* 0xffffffff110c7836 */ /* 0x000fca0000000000 */
[----:B------:R-:W-:-:S13]  /*0ae0*/  ISETP.GE.U32.AND P0, PT, R12, 0xfe, PT ;  /* 0x000000fe0c00780c */ /* 0x000fda0003f06070 */
[----:B------:R-:W-:Y:S05]  /*0af0*/  @!P0 BRA `(.L_x_17) ;  /* 0x0000000000808947 */ /* 0x000fea0003800000 */
[----:B------:R-:W-:-:S13]  /*0b00*/  ISETP.GT.AND P0, PT, R17, 0xfe, PT ;  /* 0x000000fe1100780c */ /* 0x000fda0003f04270 */
[----:B------:R-:W-:Y:S05]  /*0b10*/  @P0 BRA `(.L_x_18) ;  /* 0x00000000006c0947 */ /* 0x000fea0003800000 */
[----:B------:R-:W-:-:S13]  /*0b20*/  ISETP.GE.AND P0, PT, R17, 0x1, PT ;  /* 0x000000011100780c */ /* 0x000fda0003f06270 */
[----:B------:R-:W-:Y:S05]  /*0b30*/  @P0 BRA `(.L_x_19) ;  /* 0x0000000000740947 */ /* 0x000fea0003800000 */
[----:B------:R-:W-:Y:S02]  /*0b40*/  ISETP.GE.AND P0, PT, R17, -0x18, PT ;  /* 0xffffffe81100780c */ /* 0x000fe40003f06270 */
[----:B------:R-:W-:-:S11]  /*0b50*/  LOP3.LUT R2, R2, 0x80000000, RZ, 0xc0, !PT ;  /* 0x8000000002027812 */ /* 0x000fd600078ec0ff */
[----:B------:R-:W-:Y:S05]  /*0b60*/  @!P0 BRA `(.L_x_19) ;  /* 0x0000000000688947 */ /* 0x000fea0003800000 */
[CCC-:B------:R-:W-:Y:S01]  /*0b70*/  FFMA.RZ R11, R18.reuse, R16.reuse, R15.reuse ;  /* 0x00000010120b7223 */ /* 0x1c0fe2000000c00f */
[C---:B------:R-:W-:Y:S02]  /*0b80*/  VIADD R14, R17.reuse, 0x20 ;  /* 0x00000020110e7836 */ /* 0x040fe40000000000 */
[CCC-:B------:R-:W-:Y:S01]  /*0b90*/  FFMA.RM R12, R18.reuse, R16.reuse, R15.reuse ;  /* 0x00000010120c7223 */ /* 0x1c0fe2000000400f */
[----:B------:R-:W-:Y:S02]  /*0ba0*/  ISETP.NE.AND P2, PT, R17, RZ, PT ;  /* 0x000000ff1100720c */ /* 0x000fe40003f45270 */
[----:B------:R-:W-:Y:S01]  /*0bb0*/  LOP3.LUT R13, R11, 0x7fffff, RZ, 0xc0, !PT ;  /* 0x007fffff0b0d7812 */ /* 0x000fe200078ec0ff */
[----:B------:R-:W-:Y:S01]  /*0bc0*/  FFMA.RP R11, R18, R16, R15 ;  /* 0x00000010120b7223 */ /* 0x000fe2000000800f */
[----:B------:R-:W-:Y:S01]  /*0bd0*/  IMAD.MOV R15, RZ, RZ, -R17 ;  /* 0x000000ffff0f7224 */ /* 0x000fe200078e0a11 */
[----:B------:R-:W-:Y:S02]  /*0be0*/  ISETP.NE.AND P1, PT, R17, RZ, PT ;  /* 0x000000ff1100720c */ /* 0x000fe40003f25270 */
[----:B------:R-:W-:-:S02]  /*0bf0*/  LOP3.LUT R13, R13, 0x800000, RZ, 0xfc, !PT ;  /* 0x008000000d0d7812 */ /* 0x000fc400078efcff */
[----:B------:R-:W-:Y:S02]  /*0c00*/  FSETP.NEU.FTZ.AND P0, PT, R11, R12, PT ;  /* 0x0000000c0b00720b */ /* 0x000fe40003f1d000 */
[----:B------:R-:W-:Y:S02]  /*0c10*/  SHF.L.U32 R14, R13, R14, RZ ;  /* 0x0000000e0d0e7219 */ /* 0x000fe400000006ff */
[----:B------:R-:W-:Y:S02]  /*0c20*/  SEL R12, R15, RZ, P2 ;  /* 0x000000ff0f0c7207 */ /* 0x000fe40001000000 */
[----:B------:R-:W-:Y:S02]  /*0c30*/  ISETP.NE.AND P1, PT, R14, RZ, P1 ;  /* 0x000000ff0e00720c */ /* 0x000fe40000f25270 */
[----:B------:R-:W-:Y:S02]  /*0c40*/  SHF.R.U32.HI R12, RZ, R12, R13 ;  /* 0x0000000cff0c7219 */ /* 0x000fe4000001160d */
[----:B------:R-:W-:-:S02]  /*0c50*/  PLOP3.LUT P0, PT, P0, P1, PT, 0xf8, 0x8f ;  /* 0x00000000008f781c */ /* 0x000fc40000703f70 */
[----:B------:R-:W-:Y:S02]  /*0c60*/  SHF.R.U32.HI R14, RZ, 0x1, R12 ;  /* 0x00000001ff0e7819 */ /* 0x000fe4000001160c */
[----:B------:R-:W-:-:S04]  /*0c70*/  SEL R11, RZ, 0x1, !P0 ;  /* 0x00000001ff0b7807 */ /* 0x000fc80004000000 */
[----:B------:R-:W-:-:S04]  /*0c80*/  LOP3.LUT R11, R11, 0x1, R14, 0xf8, !PT ;  /* 0x000000010b0b7812 */ /* 0x000fc800078ef80e */
[----:B------:R-:W-:-:S04]  /*0c90*/  LOP3.LUT R11, R11, R12, RZ, 0xc0, !PT ;  /* 0x0000000c0b0b7212 */ /* 0x000fc800078ec0ff */
[----:B------:R-:W-:-:S04]  /*0ca0*/  IADD3 R11, PT, PT, R14, R11, RZ ;  /* 0x0000000b0e0b7210 */ /* 0x000fc80007ffe0ff */
[----:B------:R-:W-:Y:S01]  /*0cb0*/  LOP3.LUT R2, R11, R2, RZ, 0xfc, !PT ;  /* 0x000000020b027212 */ /* 0x000fe200078efcff */
[----:B------:R-:W-:Y:S06]  /*0cc0*/  BRA `(.L_x_19) ;  /* 0x0000000000107947 */ /* 0x000fec0003800000 */
.L_x_18:
[----:B------:R-:W-:-:S04]  /*0cd0*/  LOP3.LUT R2, R2, 0x80000000, RZ, 0xc0, !PT ;  /* 0x8000000002027812 */ /* 0x000fc800078ec0ff */
[----:B------:R-:W-:Y:S01]  /*0ce0*/  LOP3.LUT R2, R2, 0x7f800000, RZ, 0xfc, !PT ;  /* 0x7f80000002027812 */ /* 0x000fe200078efcff */
[----:B------:R-:W-:Y:S06]  /*0cf0*/  BRA `(.L_x_19) ;  /* 0x0000000000047947 */ /* 0x000fec0003800000 */
.L_x_17:
[----:B------:R-:W-:-:S07]  /*0d00*/  IMAD R2, R11, 0x800000, R2 ;  /* 0x008000000b027824 */ /* 0x000fce00078e0202 */
.L_x_19:
[----:B------:R-:W-:Y:S05]  /*0d10*/  BSYNC.RECONVERGENT B3 ;  /* 0x0000000000037941 */ /* 0x000fea0003800200 */
.L_x_16:
[----:B------:R-:W-:Y:S05]  /*0d20*/  BRA `(.L_x_20) ;  /* 0x0000000000207947 */ /* 0x000fea0003800000 */
.L_x_15:
[----:B------:R-:W-:-:S04]  /*0d30*/  LOP3.LUT R2, R13, 0x80000000, R2, 0x48, !PT ;  /* 0x800000000d027812 */ /* 0x000fc800078e4802 */
[----:B------:R-:W-:Y:S01]  /*0d40*/  LOP3.LUT R2, R2, 0x7f800000, RZ, 0xfc, !PT ;  /* 0x7f80000002027812 */ /* 0x000fe200078efcff */
[----:B------:R-:W-:Y:S06]  /*0d50*/  BRA `(.L_x_20) ;  /* 0x0000000000147947 */ /* 0x000fec0003800000 */
.L_x_14:
[----:B------:R-:W-:Y:S01]  /*0d60*/  LOP3.LUT R2, R13, 0x80000000, R2, 0x48, !PT ;  /* 0x800000000d027812 */ /* 0x000fe200078e4802 */
[----:B------:R-:W-:Y:S06]  /*0d70*/  BRA `(.L_x_20) ;  /* 0x00000000000c7947 */ /* 0x000fec0003800000 */
.L_x_13:
[----:B------:R-:W0:Y:S01]  /*0d80*/  MUFU.RSQ R2, -QNAN ;  /* 0xffc0000000027908 */ /* 0x000e220000001400 */
[----:B------:R-:W-:Y:S05]  /*0d90*/  BRA `(.L_x_20) ;  /* 0x0000000000047947 */ /* 0x000fea0003800000 */
.L_x_12:
[----:B------:R-:W-:-:S07]  /*0da0*/  FADD.FTZ R2, R2, R5 ;  /* 0x0000000502027221 */ /* 0x000fce0000010000 */
.L_x_20:
[----:B------:R-:W-:Y:S05]  /*0db0*/  BSYNC.RECONVERGENT B2 ;  /* 0x0000000000027941 */ /* 0x000fea0003800200 */
.L_x_10:
[----:B------:R-:W-:-:S04]  /*0dc0*/  IMAD.MOV.U32 R11, RZ, RZ, 0x0 ;  /* 0x00000000ff0b7424 */ /* 0x000fc800078e00ff */
[----:B0-----:R-:W-:Y:S05]  /*0dd0*/  RET.REL.NODEC R10 `(_Z12kernelUpdatePfS_) ;  /* 0xfffffff00a887950 */ /* 0x001fea0003c3ffff */
.L_x_21:
[----:B------:R-:W-:-:S00]  /*0de0*/  BRA `(.L_x_21) ;  /* 0xfffffffc00fc7947 */ /* 0x000fc0000383ffff */
[----:B------:R-:W-:-:S00]  /*0df0*/  NOP ;  /* 0x0000000000007918 */ /* 0x000fc00000000000 */
        /* <DEDUP_REMOVED lines=8> */
.L_x_215:


//--------------------- .text._Z19kernelForceDirectedPfPiS0_S_f --------------------------
	.section	.text._Z19kernelForceDirectedPfPiS0_S_f,"ax",@progbits
	.align	128
        .global         _Z19kernelForceDirectedPfPiS0_S_f
        .type           _Z19kernelForceDirectedPfPiS0_S_f,@function
        .size           _Z19kernelForceDirectedPfPiS0_S_f,(.L_x_217 - _Z19kernelForceDirectedPfPiS0_S_f)
        .other          _Z19kernelForceDirectedPfPiS0_S_f,@"STO_CUDA_ENTRY STV_DEFAULT"
_Z19kernelForceDirectedPfPiS0_S_f:
.text._Z19kernelForceDirectedPfPiS0_S_f:
[----:B------:R-:W-:Y:S01]  /*0000*/  LDC R1, c[0x0][0x37c] ;  /* 0x0000df00ff017b82 */ /* 0x000fe20000000800 */
[----:B------:R-:W0:Y:S07]  /*0010*/  S2R R3, SR_TID.X ;  /* 0x0000000000037919 */ /* 0x000e2e0000002100 */
[----:B------:R-:W0:Y:S01]  /*0020*/  S2UR UR5, SR_CTAID.X ;  /* 0x00000000000579c3 */ /* 0x000e220000002500 */
[----:B------:R-:W1:Y:S07]  /*0030*/  LDCU UR4, c[0x3][URZ] ;  /* 0x00c00000ff0477ac */ /* 0x000e6e0008000800 */
[----:B------:R-:W0:Y:S02]  /*0040*/  LDC R2, c[0x0][0x360] ;  /* 0x0000d800ff027b82 */ /* 0x000e240000000800 */
[----:B0-----:R-:W-:-:S05]  /*0050*/  IMAD R2, R2, UR5, R3 ;  /* 0x0000000502027c24 */ /* 0x001fca000f8e0203 */
[----:B-1----:R-:W-:-:S13]  /*0060*/  ISETP.GE.AND P0, PT, R2, UR4, PT ;  /* 0x0000000402007c0c */ /* 0x002fda000bf06270 */
[----:B------:R-:W-:Y:S05]  /*0070*/  @P0 EXIT ;  /* 0x000000000000094d */ /* 0x000fea0003800000 */
[----:B------:R-:W0:Y:S01]  /*0080*/  LDC.64 R16, c[0x0][0x380] ;  /* 0x0000e000ff107b82 */ /* 0x000e220000000a00 */
[----:B------:R-:W1:Y:S01]  /*0090*/  LDCU.64 UR8, c[0x0][0x358] ;  /* 0x00006b00ff0877ac */ /* 0x000e620008000a00 */
[----:B------:R-:W-:-:S05]  /*00a0*/  SHF.L.U32 R5, R2, 0x1, RZ ;  /* 0x0000000102057819 */ /* 0x000fca00000006ff */
[----:B0-----:R-:W-:-:S06]  /*00b0*/  IMAD.WIDE R16, R5, 0x4, R16 ;  /* 0x0000000405107825 */ /* 0x001fcc00078e0210 */
[----:B-1----:R-:W5:Y:S01]  /*00c0*/  LDG.E.64 R16, desc[UR8][R16.64] ;  /* 0x0000000810107981 */ /* 0x002f62000c1e1b00 */
[----:B------:R-:W-:Y:S01]  /*00d0*/  UISETP.GE.AND UP0, UPT, UR4, 0x1, UPT ;  /* 0x000000010400788c */ /* 0x000fe2000bf06270 */
[----:B------:R-:W-:Y:S01]  /*00e0*/  HFMA2 R22, -RZ, RZ, 0, 0 ;  /* 0x00000000ff167431 */ /* 0x000fe200000001ff */
[----:B------:R-:W-:-:S07]  /*00f0*/  MOV R27, RZ ;  /* 0x000000ff001b7202 */ /* 0x000fce0000000f00 */
[----:B------:R-:W-:Y:S05]  /*0100*/  BRA.U !UP0, `(.L_x_22) ;  /* 0x0000003108087547 */ /* 0x000fea000b800000 */
[----:B------:R-:W0:Y:S01]  /*0110*/  LDC R7, c[0x3][0x8] ;  /* 0x00c00200ff077b82 */ /* 0x000e220000000800 */
[----:B------:R-:W-:Y:S02]  /*0120*/  UISETP.GE.U32.AND UP0, UPT, UR4, 0x4, UPT ;  /* 0x000000040400788c */ /* 0x000fe4000bf06070 */
[----:B------:R-:W-:Y:S01]  /*0130*/  I2FP.F32.U32 R6, UR4 ;  /* 0x0000000400067c45 */ /* 0x000fe20008201000 */
[----:B------:R-:W-:Y:S01]  /*0140*/  ULOP3.LUT UR10, UR4, 0x3, URZ, 0xc0, !UPT ;  /* 0x00000003040a7892 */ /* 0x000fe2000f8ec0ff */
[----:B------:R-:W-:Y:S02]  /*0150*/  MOV R27, RZ ;  /* 0x000000ff001b7202 */ /* 0x000fe40000000f00 */
[----:B------:R-:W-:Y:S02]  /*0160*/  MOV R4, RZ ;  /* 0x000000ff00047202 */ /* 0x000fe40000000f00 */
[----:B------:R-:W-:Y:S01]  /*0170*/  MOV R22, RZ ;  /* 0x000000ff00167202 */ /* 0x000fe20000000f00 */
[----:B0-----:R-:W-:Y:S01]  /*0180*/  FMUL R7, R7, R7 ;  /* 0x0000000707077220 */ /* 0x001fe20000400000 */
[----:B------:R-:W-:Y:S06]  /*0190*/  BRA.U !UP0, `(.L_x_23) ;  /* 0x0000001908bc7547 */ /* 0x000fec000b800000 */
[----:B------:R-:W0:Y:S01]  /*01a0*/  LDCU.64 UR6, c[0x0][0x380] ;  /* 0x00007000ff0677ac */ /* 0x000e220008000a00 */
[----:B------:R-:W-:Y:S01]  /*01b0*/  HFMA2 R27, -RZ, RZ, 0, 0 ;  /* 0x00000000ff1b7431 */ /* 0x000fe200000001ff */
[----:B------:R-:W-:-:S06]  /*01c0*/  ULOP3.LUT UR4, UR4, 0x7ffffffc, URZ, 0xc0, !UPT ;  /* 0x7ffffffc04047892 */ /* 0x000fcc000f8ec0ff */
[----:B------:R-:W-:Y:S01]  /*01d0*/  MOV R4, UR4 ;  /* 0x0000000400047c02 */ /* 0x000fe20008000f00 */
[----:B0-----:R-:W-:-:S04]  /*01e0*/  UIADD3 UR5, UP0, UPT, UR6, 0x10, URZ ;  /* 0x0000001006057890 */ /* 0x001fc8000ff1e0ff */
[----:B------:R-:W-:Y:S02]  /*01f0*/  UIADD3.X UR6, UPT, UPT, URZ, UR7, URZ, UP0, !UPT ;  /* 0x00000007ff067290 */ /* 0x000fe400087fe4ff */
[----:B------:R-:W-:Y:S01]  /*0200*/  MOV R10, UR5 ;  /* 0x00000005000a7c02 */ /* 0x000fe20008000f00 */
[----:B------:R-:W-:-:S03]  /*0210*/  UIADD3 UR7, UPT, UPT, -UR4, URZ, URZ ;  /* 0x000000ff04077290 */ /* 0x000fc6000fffe1ff */
[----:B------:R-:W-:-:S09]  /*0220*/  MOV R11, UR6 ;  /* 0x00000006000b7c02 */ /* 0x000fd20008000f00 */
.L_x_76:
[----:B------:R-:W2:Y:S01]  /*0230*/  LDG.E.64 R12, desc[UR8][R10.64+-0x10] ;  /* 0xfffff0080a0c7981 */ /* 0x000ea2000c1e1b00 */
[----:B------:R-:W-:Y:S01]  /*0240*/  UIADD3 UR7, UPT, UPT, UR7, 0x4, URZ ;  /* 0x0000000407077890 */ /* 0x000fe2000fffe0ff */
[----:B------:R-:W-:Y:S03]  /*0250*/  BSSY.RECONVERGENT B0, `(.L_x_24) ;  /* 0x0000012000007945 */ /* 0x000fe60003800200 */
[----:B------:R-:W-:Y:S01]  /*0260*/  UISETP.NE.AND UP0, UPT, UR7, URZ, UPT ;  /* 0x000000ff0700728c */ /* 0x000fe2000bf05270 */
[----:B--2--5:R-:W-:Y:S01]  /*0270*/  FADD R8, R17, -R13 ;  /* 0x8000000d11087221 */ /* 0x024fe20000000000 */
[----:B------:R-:W-:-:S03]  /*0280*/  FADD R9, R16, -R12 ;  /* 0x8000000c10097221 */ /* 0x000fc60000000000 */
[----:B------:R-:W-:-:S04]  /*0290*/  FMUL R0, R8, R8 ;  /* 0x0000000808007220 */ /* 0x000fc80000400000 */
[----:B------:R-:W-:-:S04]  /*02a0*/  FFMA R12, R9, R9, R0 ;  /* 0x00000009090c7223 */ /* 0x000fc80000000000 */
[----:B------:R0:W1:Y:S01]  /*02b0*/  MUFU.RSQ R3, R12 ;  /* 0x0000000c00037308 */ /* 0x0000620000001400 */
[----:B------:R-:W-:-:S04]  /*02c0*/  IADD3 R0, PT, PT, R12, -0xd000000, RZ ;  /* 0xf30000000c007810 */ /* 0x000fc80007ffe0ff */
[----:B------:R-:W-:-:S13]  /*02d0*/  ISETP.GT.U32.AND P0, PT, R0, 0x727fffff, PT ;  /* 0x727fffff0000780c */ /* 0x000fda0003f04070 */
[----:B01----:R-:W-:Y:S05]  /*02e0*/  @!P0 BRA `(.L_x_25) ;  /* 0x0000000000108947 */ /* 0x003fea0003800000 */
[----:B------:R-:W-:Y:S02]  /*02f0*/  MOV R3, R12 ;  /* 0x0000000c00037202 */ /* 0x000fe40000000f00 */
[----:B------:R-:W-:-:S07]  /*0300*/  MOV R0, 0x320 ;  /* 0x0000032000007802 */ /* 0x000fce0000000f00 */
[----:B------:R-:W-:Y:S05]  /*0310*/  CALL.REL.NOINC `($__internal_2_$__cuda_sm20_sqrt_rn_f32_slowpath) ;  /* 0x0000005800c07944 */ /* 0x000fea0003c00000 */
[----:B------:R-:W-:Y:S05]  /*0320*/  BRA `(.L_x_26) ;  /* 0x0000000000107947 */ /* 0x000fea0003800000 */
.L_x_25:
[----:B------:R-:W-:Y:S01]  /*0330*/  FMUL.FTZ R23, R12, R3 ;  /* 0x000000030c177220 */ /* 0x000fe20000410000 */
[----:B------:R-:W-:-:S03]  /*0340*/  FMUL.FTZ R3, R3, 0.5 ;  /* 0x3f00000003037820 */ /* 0x000fc60000410000 */
[----:B------:R-:W-:-:S04]  /*0350*/  FFMA R0, -R23, R23, R12 ;  /* 0x0000001717007223 */ /* 0x000fc8000000010c */
[----:B------:R-:W-:-:S07]  /*0360*/  FFMA R23, R0, R3, R23 ;  /* 0x0000000300177223 */ /* 0x000fce0000000017 */
.L_x_26:
[----:B------:R-:W-:Y:S05]  /*0370*/  BSYNC.RECONVERGENT B0 ;  /* 0x0000000000007941 */ /* 0x000fea0003800200 */
.L_x_24:
[----:B------:R-:W0:Y:S01]  /*0380*/  F2F.F64.F32 R12, R23 ;  /* 0x00000017000c7310 */ /* 0x000e220000201800 */
[----:B------:R-:W-:Y:S01]  /*0390*/  UMOV UR4, 0xd2f1a9fc ;  /* 0xd2f1a9fc00047882 */ /* 0x000fe20000000000 */
[----:B------:R-:W-:Y:S01]  /*03a0*/  UMOV UR5, 0x3f50624d ;  /* 0x3f50624d00057882 */ /* 0x000fe20000000000 */
[----:B------:R-:W-:Y:S01]  /*03b0*/  BSSY.RECONVERGENT B2, `(.L_x_27) ;  /* 0x0000016000027945 */ /* 0x000fe20003800200 */
[----:B------:R-:W-:Y:S01]  /*03c0*/  UMOV UR6, UR5 ;  /* 0x0000000500067c82 */ /* 0x000fe20008000000 */
[----:B0-----:R-:W-:Y:S01]  /*03d0*/  DSETP.MAX.AND P0, P1, R12, UR4, PT ;  /* 0x000000040c007e2a */ /* 0x001fe2000b90f000 */
[----:B------:R-:W-:-:S05]  /*03e0*/  MOV R0, R13 ;  /* 0x0000000d00007202 */ /* 0x000fca0000000f00 */
[----:B------:R-:W-:Y:S02]  /*03f0*/  FSEL R15, R0, UR6, P0 ;  /* 0x00000006000f7c08 */ /* 0x000fe40008000000 */
[----:B------:R-:W-:Y:S02]  /*0400*/  MOV R0, UR6 ;  /* 0x0000000600007c02 */ /* 0x000fe40008000f00 */
[----:B------:R-:W-:-:S04]  /*0410*/  SEL R14, R12, UR4, P0 ;  /* 0x000000040c0e7c07 */ /* 0x000fc80008000000 */
[----:B------:R-:W-:-:S04]  /*0420*/  @P1 LOP3.LUT R15, R0, 0x80000, RZ, 0xfc, !PT ;  /* 0x00080000000f1812 */ /* 0x000fc800078efcff */
[----:B------:R-:W0:Y:S08]  /*0430*/  F2F.F32.F64 R14, R14 ;  /* 0x0000000e000e7310 */ /* 0x000e300000301000 */
[----:B0-----:R-:W0:Y:S08]  /*0440*/  MUFU.RCP R3, R14 ;  /* 0x0000000e00037308 */ /* 0x001e300000001000 */
[----:B------:R-:W1:Y:S01]  /*0450*/  FCHK P0, R7, R14 ;  /* 0x0000000e07007302 */ /* 0x000e620000000000 */
[----:B0-----:R-:W-:-:S04]  /*0460*/  FFMA R0, -R14, R3, 1 ;  /* 0x3f8000000e007423 */ /* 0x001fc80000000103 */
[----:B------:R-:W-:-:S04]  /*0470*/  FFMA R0, R3, R0, R3 ;  /* 0x0000000003007223 */ /* 0x000fc80000000003 */
[----:B------:R-:W-:-:S04]  /*0480*/  FFMA R3, R7, R0, RZ ;  /* 0x0000000007037223 */ /* 0x000fc800000000ff */
[----:B------:R-:W-:-:S04]  /*0490*/  FFMA R12, -R14, R3, R7 ;  /* 0x000000030e0c7223 */ /* 0x000fc80000000107 */
[----:B------:R-:W-:Y:S01]  /*04a0*/  FFMA R3, R0, R12, R3 ;  /* 0x0000000c00037223 */ /* 0x000fe20000000003 */
[----:B-1----:R-:W-:Y:S06]  /*04b0*/  @!P0 BRA `(.L_x_28) ;  /* 0x0000000000148947 */ /* 0x002fec0003800000 */
[----:B------:R-:W-:Y:S02]  /*04c0*/  MOV R3, R7 ;  /* 0x0000000700037202 */ /* 0x000fe40000000f00 */
[----:B------:R-:W-:Y:S02]  /*04d0*/  MOV R0, R14 ;  /* 0x0000000e00007202 */ /* 0x000fe40000000f00 */
[----:B------:R-:W-:-:S07]  /*04e0*/  MOV R20, 0x500 ;  /* 0x0000050000147802 */ /* 0x000fce0000000f00 */
[----:B------:R-:W-:Y:S05]  /*04f0*/  CALL.REL.NOINC `($__internal_3_$__cuda_sm3x_div_rn_noftz_f32_slowpath) ;  /* 0x0000005800a07944 */ /* 0x000fea0003c00000 */
[----:B------:R-:W-:-:S07]  /*0500*/  MOV R3, R0 ;  /* 0x0000000000037202 */ /* 0x000fce0000000f00 */
.L_x_28:
[----:B------:R-:W-:Y:S05]  /*0510*/  BSYNC.RECONVERGENT B2 ;  /* 0x0000000000027941 */ /* 0x000fea0003800200 */
.L_x_27:
[----:B------:R-:W0:Y:S01]  /*0520*/  MUFU.RCP R13, R6 ;  /* 0x00000006000d7308 */ /* 0x000e220000001000 */
[----:B------:R-:W-:Y:S07]  /*0530*/  BSSY.RECONVERGENT B2, `(.L_x_29) ;  /* 0x000000b000027945 */ /* 0x000fee0003800200 */
        /* <DEDUP_REMOVED lines=8> */
[----:B------:R-:W-:-:S07]  /*05c0*/  MOV R20, 0x5e0 ;  /* 0x000005e000147802 */ /* 0x000fce0000000f00 */
[----:B------:R-:W-:Y:S05]  /*05d0*/  CALL.REL.NOINC `($__internal_3_$__cuda_sm3x_div_rn_noftz_f32_slowpath) ;  /* 0x0000005800687944 */ /* 0x000fea0003c00000 */
.L_x_30:
[----:B------:R-:W-:Y:S05]  /*05e0*/  BSYNC.RECONVERGENT B2 ;  /* 0x0000000000027941 */ /* 0x000fea0003800200 */
.L_x_29:
[----:B------:R-:W-:Y:S01]  /*05f0*/  HFMA2 R3, -RZ, RZ, 1.0341796875, -112.625 ;  /* 0x3c23d70aff037431 */ /* 0x000fe200000001ff */
[----:B------:R-:W-:Y:S01]  /*0600*/  MOV R12, 0x42c80000 ;  /* 0x42c80000000c7802 */ /* 0x000fe20000000f00 */
[----:B------:R-:W0:Y:S01]  /*0610*/  FCHK P0, R0, 100 ;  /* 0x42c8000000007902 */ /* 0x000e220000000000 */
[----:B------:R-:W-:Y:S03]  /*0620*/  BSSY.RECONVERGENT B2, `(.L_x_31) ;  /* 0x000000c000027945 */ /* 0x000fe60003800200 */
[----:B------:R-:W-:-:S04]  /*0630*/  FFMA R12, R3, -R12, 1 ;  /* 0x3f800000030c7423 */ /* 0x000fc8000000080c */
[----:B------:R-:W-:-:S04]  /*0640*/  FFMA R12, R12, R3, 0.0099999997764825820923 ;  /* 0x3c23d70a0c0c7423 */ /* 0x000fc80000000003 */
[----:B------:R-:W-:-:S04]  /*0650*/  FFMA R3, R12, R0, RZ ;  /* 0x000000000c037223 */ /* 0x000fc800000000ff */
[----:B------:R-:W-:-:S04]  /*0660*/  FFMA R18, R3, -100, R0 ;  /* 0xc2c8000003127823 */ /* 0x000fc80000000000 */
[----:B------:R-:W-:Y:S01]  /*0670*/  FFMA R12, R12, R18, R3 ;  /* 0x000000120c0c7223 */ /* 0x000fe20000000003 */
[----:B0-----:R-:W-:Y:S06]  /*0680*/  @!P0 BRA `(.L_x_32) ;  /* 0x0000000000148947 */ /* 0x001fec0003800000 */
[----:B------:R-:W-:Y:S02]  /*0690*/  MOV R3, R0 ;  /* 0x0000000000037202 */ /* 0x000fe40000000f00 */
[----:B------:R-:W-:Y:S02]  /*06a0*/  MOV R0, 0x42c80000 ;  /* 0x42c8000000007802 */ /* 0x000fe40000000f00 */
[----:B------:R-:W-:-:S07]  /*06b0*/  MOV R20, 0x6d0 ;  /* 0x000006d000147802 */ /* 0x000fce0000000f00 */
[----:B------:R-:W-:Y:S05]  /*06c0*/  CALL.REL.NOINC `($__internal_3_$__cuda_sm3x_div_rn_noftz_f32_slowpath) ;  /* 0x00000058002c7944 */ /* 0x000fea0003c00000 */
[----:B------:R-:W-:-:S07]  /*06d0*/  MOV R12, R0 ;  /* 0x00000000000c7202 */ /* 0x000fce0000000f00 */
.L_x_32:
[----:B------:R-:W-:Y:S05]  /*06e0*/  BSYNC.RECONVERGENT B2 ;  /* 0x0000000000027941 */ /* 0x000fea0003800200 */
.L_x_31:
        /* <DEDUP_REMOVED lines=13> */
.L_x_34:
[----:B------:R-:W-:Y:S05]  /*07c0*/  BSYNC.RECONVERGENT B2 ;  /* 0x0000000000027941 */ /* 0x000fea0003800200 */
.L_x_33:
[----:B------:R-:W0:Y:S01]  /*07d0*/  MUFU.RCP R3, R14 ;  /* 0x0000000e00037308 */ /* 0x000e220000001000 */
[----:B------:R-:W-:Y:S01]  /*07e0*/  BSSY.RECONVERGENT B2, `(.L_x_35) ;  /* 0x000000d000027945 */ /* 0x000fe20003800200 */
[----:B------:R-:W-:-:S06]  /*07f0*/  FFMA R22, R0, R12, R22 ;  /* 0x0000000c00167223 */ /* 0x000fcc0000000016 */
        /* <DEDUP_REMOVED lines=11> */
.L_x_36:
[----:B------:R-:W-:Y:S05]  /*08b0*/  BSYNC.RECONVERGENT B2 ;  /* 0x0000000000027941 */ /* 0x000fea0003800200 */
.L_x_35:
[----:B------:R-:W2:Y:S01]  /*08c0*/  LDG.E.64 R14, desc[UR8][R10.64+-0x8] ;  /* 0xfffff8080a0e7981 */ /* 0x000ea2000c1e1b00 */
[----:B------:R-:W-:Y:S01]  /*08d0*/  BSSY.RECONVERGENT B0, `(.L_x_37) ;  /* 0x0000012000007945 */ /* 0x000fe20003800200 */
[----:B------:R-:W-:Y:S01]  /*08e0*/  FFMA R27, R0, R12, R27 ;  /* 0x0000000c001b7223 */ /* 0x000fe2000000001b */
[----:B--2---:R-:W-:Y:S01]  /*08f0*/  FADD R8, R17, -R15 ;  /* 0x8000000f11087221 */ /* 0x004fe20000000000 */
        /* <DEDUP_REMOVED lines=11> */
.L_x_38:
[----:B------:R-:W-:Y:S01]  /*09b0*/  FMUL.FTZ R23, R14, R13 ;  /* 0x0000000d0e177220 */ /* 0x000fe20000410000 */
[----:B------:R-:W-:-:S03]  /*09c0*/  FMUL.FTZ R3, R13, 0.5 ;  /* 0x3f0000000d037820 */ /* 0x000fc60000410000 */
[----:B------:R-:W-:-:S04]  /*09d0*/  FFMA R0, -R23, R23, R14 ;  /* 0x0000001717007223 */ /* 0x000fc8000000010e */
[----:B------:R-:W-:-:S07]  /*09e0*/  FFMA R23, R0, R3, R23 ;  /* 0x0000000300177223 */ /* 0x000fce0000000017 */
.L_x_39:
[----:B------:R-:W-:Y:S05]  /*09f0*/  BSYNC.RECONVERGENT B0 ;  /* 0x0000000000007941 */ /* 0x000fea0003800200 */
.L_x_37:
        /* <DEDUP_REMOVED lines=25> */
.L_x_41:
[----:B------:R-:W-:Y:S05]  /*0b90*/  BSYNC.RECONVERGENT B2 ;  /* 0x0000000000027941 */ /* 0x000fea0003800200 */
.L_x_40:
        /* <DEDUP_REMOVED lines=12> */
.L_x_43:
[----:B------:R-:W-:Y:S05]  /*0c60*/  BSYNC.RECONVERGENT B2 ;  /* 0x0000000000027941 */ /* 0x000fea0003800200 */
.L_x_42:
        /* <DEDUP_REMOVED lines=15> */
.L_x_45:
[----:B------:R-:W-:Y:S05]  /*0d60*/  BSYNC.RECONVERGENT B2 ;  /* 0x0000000000027941 */ /* 0x000fea0003800200 */
.L_x_44:
        /* <DEDUP_REMOVED lines=13> */
.L_x_47:
[----:B------:R-:W-:Y:S05]  /*0e40*/  BSYNC.RECONVERGENT B2 ;  /* 0x0000000000027941 */ /* 0x000fea0003800200 */
.L_x_46:
        /* <DEDUP_REMOVED lines=14> */
.L_x_49:
[----:B------:R-:W-:Y:S05]  /*0f30*/  BSYNC.RECONVERGENT B2 ;  /* 0x0000000000027941 */ /* 0x000fea0003800200 */
.L_x_48:
        /* <DEDUP_REMOVED lines=15> */
.L_x_51:
[----:B------:R-:W-:Y:S01]  /*1030*/  FMUL.FTZ R23, R14, R13 ;  /* 0x0000000d0e177220 */ /* 0x000fe20000410000 */
[----:B------:R-:W-:-:S03]  /*1040*/  FMUL.FTZ R3, R13, 0.5 ;  /* 0x3f0000000d037820 */ /* 0x000fc60000410000 */
[----:B------:R-:W-:-:S04]  /*1050*/  FFMA R0, -R23, R23, R14 ;  /* 0x0000001717007223 */ /* 0x000fc8000000010e */
[----:B------:R-:W-:-:S07]  /*1060*/  FFMA R23, R0, R3, R23 ;  /* 0x0000000300177223 */ /* 0x000fce0000000017 */
.L_x_52:
[----:B------:R-:W-:Y:S05]  /*1070*/  BSYNC.RECONVERGENT B0 ;  /* 0x0000000000007941 */ /* 0x000fea0003800200 */
.L_x_50:
        /* <DEDUP_REMOVED lines=25> */
.L_x_54:
[----:B------:R-:W-:Y:S05]  /*1210*/  BSYNC.RECONVERGENT B2 ;  /* 0x0000000000027941 */ /* 0x000fea0003800200 */
.L_x_53:
        /* <DEDUP_REMOVED lines=12> */
.L_x_56:
[----:B------:R-:W-:Y:S05]  /*12e0*/  BSYNC.RECONVERGENT B2 ;  /* 0x0000000000027941 */ /* 0x000fea0003800200 */
.L_x_55:
        /* <DEDUP_REMOVED lines=15> */
.L_x_58:
[----:B------:R-:W-:Y:S05]  /*13e0*/  BSYNC.RECONVERGENT B2 ;  /* 0x0000000000027941 */ /* 0x000fea0003800200 */
.L_x_57:
        /* <DEDUP_REMOVED lines=13> */
.L_x_60:
[----:B------:R-:W-:Y:S05]  /*14c0*/  BSYNC.RECONVERGENT B2 ;  /* 0x0000000000027941 */ /* 0x000fea0003800200 */
.L_x_59:
        /* <DEDUP_REMOVED lines=14> */
.L_x_62:
[----:B------:R-:W-:Y:S05]  /*15b0*/  BSYNC.RECONVERGENT B2 ;  /* 0x0000000000027941 */ /* 0x000fea0003800200 */
.L_x_61:
        /* <DEDUP_REMOVED lines=15> */
.L_x_64:
[----:B------:R-:W-:Y:S01]  /*16b0*/  FMUL.FTZ R23, R14, R13 ;  /* 0x0000000d0e177220 */ /* 0x000fe20000410000 */
[----:B------:R-:W-:-:S03]  /*16c0*/  FMUL.FTZ R3, R13, 0.5 ;  /* 0x3f0000000d037820 */ /* 0x000fc60000410000 */
[----:B------:R-:W-:-:S04]  /*16d0*/  FFMA R0, -R23, R23, R14 ;  /* 0x0000001717007223 */ /* 0x000fc8000000010e */
[----:B------:R-:W-:-:S07]  /*16e0*/  FFMA R23, R0, R3, R23 ;  /* 0x0000000300177223 */ /* 0x000fce0000000017 */
.L_x_65:
[----:B------:R-:W-:Y:S05]  /*16f0*/  BSYNC.RECONVERGENT B0 ;  /* 0x0000000000007941 */ /* 0x000fea0003800200 */
.L_x_63:
        /* <DEDUP_REMOVED lines=11> */
[----:B------:R-:W-:-:S04]  /*17b0*/  MOV R13, R3 ;  /* 0x00000003000d7202 */ /* 0x000fc80000000f00 */
        /* <DEDUP_REMOVED lines=14> */
.L_x_67:
[----:B------:R-:W-:Y:S05]  /*18a0*/  BSYNC.RECONVERGENT B2 ;  /* 0x0000000000027941 */ /* 0x000fea0003800200 */
.L_x_66:
        /* <DEDUP_REMOVED lines=12> */
.L_x_69:
[----:B------:R-:W-:Y:S05]  /*1970*/  BSYNC.RECONVERGENT B2 ;  /* 0x0000000000027941 */ /* 0x000fea0003800200 */
.L_x_68:
        /* <DEDUP_REMOVED lines=15> */
.L_x_71:
[----:B------:R-:W-:Y:S05]  /*1a70*/  BSYNC.RECONVERGENT B2 ;  /* 0x0000000000027941 */ /* 0x000fea0003800200 */
.L_x_70:
        /* <DEDUP_REMOVED lines=13> */
.L_x_73:
[----:B------:R-:W-:Y:S05]  /*1b50*/  BSYNC.RECONVERGENT B2 ;  /* 0x0000000000027941 */ /* 0x000fea0003800200 */
.L_x_72:
        /* <DEDUP_REMOVED lines=14> */
.L_x_75:
[----:B------:R-:W-:Y:S05]  /*1c40*/  BSYNC.RECONVERGENT B2 ;  /* 0x0000000000027941 */ /* 0x000fea0003800200 */
.L_x_74:
[----:B------:R-:W-:Y:S01]  /*1c50*/  IADD3 R10, P0, PT, R10, 0x20, RZ ;  /* 0x000000200a0a7810 */ /* 0x000fe20007f1e0ff */
[----:B------:R-:W-:-:S03]  /*1c60*/  FFMA R27, R0, R13, R27 ;  /* 0x0000000d001b7223 */ /* 0x000fc6000000001b */
[----:B------:R-:W-:Y:S01]  /*1c70*/  IADD3.X R11, PT, PT, RZ, R11, RZ, P0, !PT ;  /* 0x0000000bff0b7210 */ /* 0x000fe200007fe4ff */
[----:B------:R-:W-:Y:S08]  /*1c80*/  BRA.U UP0, `(.L_x_76) ;  /* 0xffffffe500687547 */ /* 0x000ff0000b83ffff */
.L_x_23:
[----:B------:R-:W-:-:S09]  /*1c90*/  UISETP.NE.AND UP0, UPT, UR10, URZ, UPT ;  /* 0x000000ff0a00728c */ /* 0x000fd2000bf05270 */
[----:B------:R-:W-:Y:S05]  /*1ca0*/  BRA.U !UP0, `(.L_x_22) ;  /* 0x0000001508207547 */ /* 0x000fea000b800000 */
[----:B------:R-:W-:-:S09]  /*1cb0*/  UISETP.NE.AND UP0, UPT, UR10, 0x1, UPT ;  /* 0x000000010a00788c */ /* 0x000fd2000bf05270 */
[----:B------:R-:W-:Y:S05]  /*1cc0*/  BRA.U !UP0, `(.L_x_77) ;  /* 0x0000000d08587547 */ /* 0x000fea000b800000 */
[----:B------:R-:W0:Y:S01]  /*1cd0*/  LDC.64 R12, c[0x0][0x380] ;  /* 0x0000e000ff0c7b82 */ /* 0x000e220000000a00 */
[----:B------:R-:W-:-:S05]  /*1ce0*/  SHF.L.U32 R9, R4, 0x1, RZ ;  /* 0x0000000104097819 */ /* 0x000fca00000006ff */
[----:B0-----:R-:W-:-:S05]  /*1cf0*/  IMAD.WIDE.U32 R12, R9, 0x4, R12 ;  /* 0x00000004090c7825 */ /* 0x001fca00078e000c */
[----:B------:R-:W2:Y:S01]  /*1d00*/  LDG.E.64 R10, desc[UR8][R12.64] ;  /* 0x000000080c0a7981 */ /* 0x000ea2000c1e1b00 */
[----:B------:R-:W-:Y:S01]  /*1d10*/  BSSY.RECONVERGENT B0, `(.L_x_78) ;  /* 0x0000011000007945 */ /* 0x000fe20003800200 */
        /* <DEDUP_REMOVED lines=12> */
.L_x_79:
[----:B------:R-:W-:Y:S01]  /*1de0*/  FMUL.FTZ R23, R14, R3 ;  /* 0x000000030e177220 */ /* 0x000fe20000410000 */
[----:B------:R-:W-:-:S03]  /*1df0*/  FMUL.FTZ R3, R3, 0.5 ;  /* 0x3f00000003037820 */ /* 0x000fc60000410000 */
[----:B------:R-:W-:-:S04]  /*1e00*/  FFMA R0, -R23, R23, R14 ;  /* 0x0000001717007223 */ /* 0x000fc8000000010e */
[----:B------:R-:W-:-:S07]  /*1e10*/  FFMA R23, R0, R3, R23 ;  /* 0x0000000300177223 */ /* 0x000fce0000000017 */
.L_x_80:
[----:B------:R-:W-:Y:S05]  /*1e20*/  BSYNC.RECONVERGENT B0 ;  /* 0x0000000000007941 */ /* 0x000fea0003800200 */
.L_x_78:
        /* <DEDUP_REMOVED lines=11> */
[----:B------:R-:W-:-:S06]  /*1ee0*/  MOV R15, R3 ;  /* 0x00000003000f7202 */ /* 0x000fcc0000000f00 */
        /* <DEDUP_REMOVED lines=14> */
.L_x_82:
[----:B------:R-:W-:Y:S05]  /*1fd0*/  BSYNC.RECONVERGENT B2 ;  /* 0x0000000000027941 */ /* 0x000fea0003800200 */
.L_x_81:
        /* <DEDUP_REMOVED lines=12> */
.L_x_84:
[----:B------:R-:W-:Y:S05]  /*20a0*/  BSYNC.RECONVERGENT B2 ;  /* 0x0000000000027941 */ /* 0x000fea0003800200 */
.L_x_83:
        /* <DEDUP_REMOVED lines=15> */
.L_x_86:
[----:B------:R-:W-:Y:S05]  /*21a0*/  BSYNC.RECONVERGENT B2 ;  /* 0x0000000000027941 */ /* 0x000fea0003800200 */
.L_x_85:
        /* <DEDUP_REMOVED lines=13> */
.L_x_88:
[----:B------:R-:W-:Y:S05]  /*2280*/  BSYNC.RECONVERGENT B2 ;  /* 0x0000000000027941 */ /* 0x000fea0003800200 */
.L_x_87:
        /* <DEDUP_REMOVED lines=14> */
.L_x_90:
[----:B------:R-:W-:Y:S05]  /*2370*/  BSYNC.RECONVERGENT B2 ;  /* 0x0000000000027941 */ /* 0x000fea0003800200 */
.L_x_89:
        /* <DEDUP_REMOVED lines=15> */
.L_x_92:
[----:B------:R-:W-:Y:S01]  /*2470*/  FMUL.FTZ R23, R14, R15 ;  /* 0x0000000f0e177220 */ /* 0x000fe20000410000 */
[----:B------:R-:W-:-:S03]  /*2480*/  FMUL.FTZ R3, R15, 0.5 ;  /* 0x3f0000000f037820 */ /* 0x000fc60000410000 */
[----:B------:R-:W-:-:S04]  /*2490*/  FFMA R0, -R23, R23, R14 ;  /* 0x0000001717007223 */ /* 0x000fc8000000010e */
[----:B------:R-:W-:-:S07]  /*24a0*/  FFMA R23, R0, R3, R23 ;  /* 0x0000000300177223 */ /* 0x000fce0000000017 */
.L_x_93:
[----:B------:R-:W-:Y:S05]  /*24b0*/  BSYNC.RECONVERGENT B0 ;  /* 0x0000000000007941 */ /* 0x000fea0003800200 */
.L_x_91:
        /* <DEDUP_REMOVED lines=26> */
.L_x_95:
[----:B------:R-:W-:Y:S05]  /*2660*/  BSYNC.RECONVERGENT B2 ;  /* 0x0000000000027941 */ /* 0x000fea0003800200 */
.L_x_94:
        /* <DEDUP_REMOVED lines=12> */
.L_x_97:
[----:B------:R-:W-:Y:S05]  /*2730*/  BSYNC.RECONVERGENT B2 ;  /* 0x0000000000027941 */ /* 0x000fea0003800200 */
.L_x_96:
        /* <DEDUP_REMOVED lines=15> */
.L_x_99:
[----:B------:R-:W-:Y:S05]  /*2830*/  BSYNC.RECONVERGENT B2 ;  /* 0x0000000000027941 */ /* 0x000fea0003800200 */
.L_x_98:
        /* <DEDUP_REMOVED lines=13> */
.L_x_101:
[----:B------:R-:W-:Y:S05]  /*2910*/  BSYNC.RECONVERGENT B2 ;  /* 0x0000000000027941 */ /* 0x000fea0003800200 */
.L_x_100:
        /* <DEDUP_REMOVED lines=14> */
.L_x_103:
[----:B------:R-:W-:Y:S05]  /*2a00*/  BSYNC.RECONVERGENT B2 ;  /* 0x0000000000027941 */ /* 0x000fea0003800200 */
.L_x_102:
[----:B------:R-:W-:Y:S01]  /*2a10*/  FFMA R27, R0, R12, R27 ;  /* 0x0000000c001b7223 */ /* 0x000fe2000000001b */
[----:B------:R-:W-:-:S07]  /*2a20*/  IADD3 R4, PT, PT, R9, 0x2, -R4 ;  /* 0x0000000209047810 */ /* 0x000fce0007ffe804 */
.L_x_77:
[----:B------:R-:W0:Y:S02]  /*2a30*/  LDCU UR4, c[0x3][URZ] ;  /* 0x00c00000ff0477ac */ /* 0x000e240008000800 */
[----:B0-----:R-:W-:-:S04]  /*2a40*/  ULOP3.LUT UR4, UR4, 0x1, URZ, 0xc0, !UPT ;  /* 0x0000000104047892 */ /* 0x001fc8000f8ec0ff */
[----:B------:R-:W-:-:S09]  /*2a50*/  UISETP.NE.U32.AND UP0, UPT, UR4, 0x1, UPT ;  /* 0x000000010400788c */ /* 0x000fd2000bf05070 */
[----:B------:R-:W-:Y:S05]  /*2a60*/  BRA.U UP0, `(.L_x_22) ;  /* 0x0000000500b07547 */ /* 0x000fea000b800000 */
[----:B------:R-:W0:Y:S01]  /*2a70*/  LDC.64 R10, c[0x0][0x380] ;  /* 0x0000e000ff0a7b82 */ /* 0x000e220000000a00 */
[----:B------:R-:W-:-:S05]  /*2a80*/  SHF.L.U32 R3, R4, 0x1, RZ ;  /* 0x0000000104037819 */ /* 0x000fca00000006ff */
[----:B0-----:R-:W-:-:S06]  /*2a90*/  IMAD.WIDE.U32 R10, R3, 0x4, R10 ;  /* 0x00000004030a7825 */ /* 0x001fcc00078e000a */
        /* <DEDUP_REMOVED lines=14> */
.L_x_105:
[----:B------:R-:W-:Y:S01]  /*2b80*/  FMUL.FTZ R23, R12, R3 ;  /* 0x000000030c177220 */ /* 0x000fe20000410000 */
[----:B------:R-:W-:-:S03]  /*2b90*/  FMUL.FTZ R3, R3, 0.5 ;  /* 0x3f00000003037820 */ /* 0x000fc60000410000 */
[----:B------:R-:W-:-:S04]  /*2ba0*/  FFMA R0, -R23, R23, R12 ;  /* 0x0000001717007223 */ /* 0x000fc8000000010c */
[----:B------:R-:W-:-:S07]  /*2bb0*/  FFMA R23, R0, R3, R23 ;  /* 0x0000000300177223 */ /* 0x000fce0000000017 */
.L_x_106:
[----:B------:R-:W-:Y:S05]  /*2bc0*/  BSYNC.RECONVERGENT B0 ;  /* 0x0000000000007941 */ /* 0x000fea0003800200 */
.L_x_104:
        /* <DEDUP_REMOVED lines=26> */
.L_x_108:
[----:B------:R-:W-:Y:S05]  /*2d70*/  BSYNC.RECONVERGENT B2 ;  /* 0x0000000000027941 */ /* 0x000fea0003800200 */
.L_x_107:
        /* <DEDUP_REMOVED lines=12> */
.L_x_110:
[----:B------:R-:W-:Y:S05]  /*2e40*/  BSYNC.RECONVERGENT B2 ;  /* 0x0000000000027941 */ /* 0x000fea0003800200 */
.L_x_109:
        /* <DEDUP_REMOVED lines=15> */
.L_x_112:
[----:B------:R-:W-:Y:S05]  /*2f40*/  BSYNC.RECONVERGENT B2 ;  /* 0x0000000000027941 */ /* 0x000fea0003800200 */
.L_x_111:
        /* <DEDUP_REMOVED lines=13> */
.L_x_114:
[----:B------:R-:W-:Y:S05]  /*3020*/  BSYNC.RECONVERGENT B2 ;  /* 0x0000000000027941 */ /* 0x000fea0003800200 */
.L_x_113:
        /* <DEDUP_REMOVED lines=14> */
.L_x_116:
[----:B------:R-:W-:Y:S05]  /*3110*/  BSYNC.RECONVERGENT B2 ;  /* 0x0000000000027941 */ /* 0x000fea0003800200 */
.L_x_115:
[----:B------:R-:W-:-:S07]  /*3120*/  FFMA R27, R0, R6, R27 ;  /* 0x00000006001b7223 */ /* 0x000fce000000001b */
.L_x_22:
[----:B------:R-:W0:Y:S01]  /*3130*/  LDC.64 R10, c[0x0][0x390] ;  /* 0x0000e400ff0a7b82 */ /* 0x000e220000000a00 */
[----:B------:R-:W-:Y:S02]  /*3140*/  ISETP.GE.AND P0, PT, R2, 0x1, PT ;  /* 0x000000010200780c */ /* 0x000fe40003f06270 */
[----:B------:R-:W-:-:S11]  /*3150*/  MOV R6, RZ ;  /* 0x000000ff00067202 */ /* 0x000fd60000000f00 */
[C---:B------:R-:W-:Y:S01]  /*3160*/  @P0 IADD3 R3, PT, PT, R2.reuse, -0x1, RZ ;  /* 0xffffffff02030810 */ /* 0x040fe20007ffe0ff */
[----:B0-----:R-:W-:-:S04]  /*3170*/  IMAD.WIDE R8, R2, 0x4, R10 ;  /* 0x0000000402087825 */ /* 0x001fc800078e020a */
[----:B------:R-:W-:Y:S02]  /*3180*/  @P0 IMAD.WIDE.U32 R2, R3, 0x4, R10 ;  /* 0x0000000403020825 */ /* 0x000fe400078e000a */
[----:B------:R-:W2:Y:S04]  /*3190*/  LDG.E R9, desc[UR8][R8.64] ;  /* 0x0000000808097981 */ /* 0x000ea8000c1e1900 */
[----:B------:R-:W2:Y:S01]  /*31a0*/  @P0 LDG.E R6, desc[UR8][R2.64] ;  /* 0x0000000802060981 */ /* 0x000ea2000c1e1900 */
[----:B------:R-:W-:Y:S01]  /*31b0*/  BSSY.RECONVERGENT B2, `(.L_x_117) ;  /* 0x00002c1000027945 */ /* 0x000fe20003800200 */
[----:B--2---:R-:W-:-:S13]  /*31c0*/  ISETP.GE.AND P0, PT, R6, R9, PT ;  /* 0x000000090600720c */ /* 0x004fda0003f06270 */
[----:B------:R-:W-:Y:S05]  /*31d0*/  @P0 BRA `(.L_x_118) ;  /* 0x0000002800f80947 */ /* 0x000fea0003800000 */
[C---:B------:R-:W-:Y:S01]  /*31e0*/  VIADDMNMX R7, R6.reuse, 0x1, R9, !PT ;  /* 0x0000000106077846 */ /* 0x040fe20007800109 */
[----:B------:R-:W0:Y:S01]  /*31f0*/  LDCU UR4, c[0x3][URZ] ;  /* 0x00c00000ff0477ac */ /* 0x000e220008000800 */
[----:B------:R-:W-:Y:S02]  /*3200*/  BSSY.RECONVERGENT B3, `(.L_x_119) ;  /* 0x000018b000037945 */ /* 0x000fe40003800200 */
[CC--:B------:R-:W-:Y:S02]  /*3210*/  IADD3 R0, PT, PT, R6.reuse, -R7.reuse, RZ ;  /* 0x8000000706007210 */ /* 0x0c0fe40007ffe0ff */
[----:B------:R-:W-:Y:S02]  /*3220*/  IADD3 R7, PT, PT, -R6, R7, RZ ;  /* 0x0000000706077210 */ /* 0x000fe40007ffe1ff */
[----:B------:R-:W-:Y:S02]  /*3230*/  ISETP.GT.U32.AND P0, PT, R0, -0x4, PT ;  /* 0xfffffffc0000780c */ /* 0x000fe40003f04070 */
[----:B------:R-:W-:-:S02]  /*3240*/  LOP3.LUT R9, R7, 0x3, RZ, 0xc0, !PT ;  /* 0x0000000307097812 */ /* 0x000fc400078ec0ff */
[----:B0-----:R-:W-:-:S09]  /*3250*/  I2FP.F32.S32 R8, UR4 ;  /* 0x0000000400087c45 */ /* 0x001fd20008201400 */
[----:B------:R-:W-:Y:S05]  /*3260*/  @P0 BRA `(.L_x_120) ;  /* 0x0000001800100947 */ /* 0x000fea0003800000 */
[----:B------:R-:W0:Y:S01]  /*3270*/  LDC R10, c[0x3][0x8] ;  /* 0x00c00200ff0a7b82 */ /* 0x000e220000000800 */
[----:B------:R-:W-:Y:S02]  /*3280*/  LOP3.LUT R12, R7, 0xfffffffc, RZ, 0xc0, !PT ;  /* 0xfffffffc070c7812 */ /* 0x000fe400078ec0ff */
[----:B------:R-:W-:Y:S02]  /*3290*/  SHF.L.U32 R11, R6, 0x1, RZ ;  /* 0x00000001060b7819 */ /* 0x000fe400000006ff */
[----:B------:R-:W-:-:S03]  /*32a0*/  IADD3 R12, PT, PT, -R12, RZ, RZ ;  /* 0x000000ff0c0c7210 */ /* 0x000fc60007ffe1ff */
[----:B------:R-:W1:Y:S04]  /*32b0*/  LDC.64 R14, c[0x0][0x380] ;  /* 0x0000e000ff0e7b82 */ /* 0x000e680000000a00 */
.L_x_165:
[----:B------:R-:W2:Y:S08]  /*32c0*/  LDC.64 R28, c[0x0][0x388] ;  /* 0x0000e200ff1c7b82 */ /* 0x000eb00000000a00 */
[----:B------:R-:W3:Y:S01]  /*32d0*/  LDC.64 R2, c[0x0][0x380] ;  /* 0x0000e000ff027b82 */ /* 0x000ee20000000a00 */
[----:B--2---:R-:W-:-:S05]  /*32e0*/  IMAD.WIDE R28, R11, 0x4, R28 ;  /* 0x000000040b1c7825 */ /* 0x004fca00078e021c */
[----:B------:R-:W2:Y:S02]  /*32f0*/  LDG.E R0, desc[UR8][R28.64+0x4] ;  /* 0x000004081c007981 */ /* 0x000ea4000c1e1900 */
[----:B--2---:R-:W-:-:S05]  /*3300*/  SHF.L.U32 R21, R0, 0x1, RZ ;  /* 0x0000000100157819 */ /* 0x004fca00000006ff */
[----:B---3--:R-:W-:-:S05]  /*3310*/  IMAD.WIDE R20, R21, 0x4, R2 ;  /* 0x0000000415147825 */ /* 0x008fca00078e0202 */
[----:B------:R-:W2:Y:S01]  /*3320*/  LDG.E.64 R18, desc[UR8][R20.64] ;  /* 0x0000000814127981 */ /* 0x000ea2000c1e1b00 */
[----:B------:R-:W-:Y:S01]  /*3330*/  IADD3 R12, PT, PT, R12, 0x4, RZ ;  /* 0x000000040c0c7810 */ /* 0x000fe20007ffe0ff */
[----:B------:R-:W-:Y:S03]  /*3340*/  BSSY.RECONVERGENT B0, `(.L_x_121) ;  /* 0x0000012000007945 */ /* 0x000fe60003800200 */
[----:B------:R-:W-:Y:S01]  /*3350*/  ISETP.NE.AND P2, PT, R12, RZ, PT ;  /* 0x000000ff0c00720c */ /* 0x000fe20003f45270 */
[----:B--2--5:R-:W-:Y:S01]  /*3360*/  FADD R2, R17, -R19 ;  /* 0x8000001311027221 */ /* 0x024fe20000000000 */
[----:B------:R-:W-:-:S03]  /*3370*/  FADD R18, R16, -R18 ;  /* 0x8000001210127221 */ /* 0x000fc60000000000 */
[----:B------:R-:W-:-:S04]  /*3380*/  FMUL R3, R2, R2 ;  /* 0x0000000202037220 */ /* 0x000fc80000400000 */
[----:B------:R-:W-:-:S04]  /*3390*/  FFMA R4, R18, R18, R3 ;  /* 0x0000001212047223 */ /* 0x000fc80000000003 */
[----:B------:R2:W3:Y:S01]  /*33a0*/  MUFU.RSQ R3, R4 ;  /* 0x0000000400037308 */ /* 0x0004e20000001400 */
[----:B------:R-:W-:-:S04]  /*33b0*/  IADD3 R0, PT, PT, R4, -0xd000000, RZ ;  /* 0xf300000004007810 */ /* 0x000fc80007ffe0ff */
[----:B------:R-:W-:-:S13]  /*33c0*/  ISETP.GT.U32.AND P0, PT, R0, 0x727fffff, PT ;  /* 0x727fffff0000780c */ /* 0x000fda0003f04070 */
[----:B--23--:R-:W-:Y:S05]  /*33d0*/  @!P0 BRA `(.L_x_122) ;  /* 0x0000000000108947 */ /* 0x00cfea0003800000 */
[----:B------:R-:W-:Y:S02]  /*33e0*/  MOV R3, R4 ;  /* 0x0000000400037202 */ /* 0x000fe40000000f00 */
[----:B------:R-:W-:-:S07]  /*33f0*/  MOV R0, 0x3410 ;  /* 0x0000341000007802 */ /* 0x000fce0000000f00 */
[----:B01----:R-:W-:Y:S05]  /*3400*/  CALL.REL.NOINC `($__internal_2_$__cuda_sm20_sqrt_rn_f32_slowpath) ;  /* 0x0000002800847944 */ /* 0x003fea0003c00000 */
[----:B------:R-:W-:Y:S05]  /*3410*/  BRA `(.L_x_123) ;  /* 0x0000000000107947 */ /* 0x000fea0003800000 */
.L_x_122:
[----:B------:R-:W-:Y:S01]  /*3420*/  FMUL.FTZ R23, R4, R3 ;  /* 0x0000000304177220 */ /* 0x000fe20000410000 */
[----:B------:R-:W-:-:S03]  /*3430*/  FMUL.FTZ R3, R3, 0.5 ;  /* 0x3f00000003037820 */ /* 0x000fc60000410000 */
[----:B------:R-:W-:-:S04]  /*3440*/  FFMA R0, -R23, R23, R4 ;  /* 0x0000001717007223 */ /* 0x000fc80000000104 */
[----:B------:R-:W-:-:S07]  /*3450*/  FFMA R23, R0, R3, R23 ;  /* 0x0000000300177223 */ /* 0x000fce0000000017 */
.L_x_123:
[----:B------:R-:W-:Y:S05]  /*3460*/  BSYNC.RECONVERGENT B0 ;  /* 0x0000000000007941 */ /* 0x000fea0003800200 */
.L_x_121:
[----:B------:R-:W2:Y:S01]  /*3470*/  F2F.F64.F32 R20, R23 ;  /* 0x0000001700147310 */ /* 0x000ea20000201800 */
[----:B------:R-:W-:Y:S01]  /*3480*/  UMOV UR4, 0xd2f1a9fc ;  /* 0xd2f1a9fc00047882 */ /* 0x000fe20000000000 */
[----:B------:R-:W-:Y:S01]  /*3490*/  UMOV UR5, 0x3f50624d ;  /* 0x3f50624d00057882 */ /* 0x000fe20000000000 */
[----:B------:R-:W-:Y:S01]  /*34a0*/  BSSY.RECONVERGENT B4, `(.L_x_124) ;  /* 0x0000016000047945 */ /* 0x000fe20003800200 */
[----:B------:R-:W-:Y:S02]  /*34b0*/  UMOV UR6, UR5 ;  /* 0x0000000500067c82 */ /* 0x000fe40008000000 */
[----:B------:R-:W-:Y:S02]  /*34c0*/  MOV R3, UR6 ;  /* 0x0000000600037c02 */ /* 0x000fe40008000f00 */
[----:B0-----:R-:W0:Y:S01]  /*34d0*/  MUFU.RCP R13, R10 ;  /* 0x0000000a000d7308 */ /* 0x001e220000001000 */
[----:B--2---:R-:W-:Y:S01]  /*34e0*/  DSETP.MAX.AND P0, P1, R20, UR4, PT ;  /* 0x0000000414007e2a */ /* 0x004fe2000b90f000 */
[----:B------:R-:W-:-:S05]  /*34f0*/  MOV R0, R20 ;  /* 0x0000001400007202 */ /* 0x000fca0000000f00 */
[----:B------:R-:W-:Y:S02]  /*3500*/  FSEL R21, R21, UR6, P0 ;  /* 0x0000000615157c08 */ /* 0x000fe40008000000 */
[----:B------:R-:W-:Y:S01]  /*3510*/  SEL R20, R0, UR4, P0 ;  /* 0x0000000400147c07 */ /* 0x000fe20008000000 */
[----:B0-----:R-:W-:-:S05]  /*3520*/  FFMA R0, R13, -R10, 1 ;  /* 0x3f8000000d007423 */ /* 0x001fca000000080a */
[----:B------:R-:W-:Y:S01]  /*3530*/  @P1 LOP3.LUT R21, R3, 0x80000, RZ, 0xfc, !PT ;  /* 0x0008000003151812 */ /* 0x000fe200078efcff */
[----:B------:R-:W-:-:S03]  /*3540*/  FFMA R0, R13, R0, R13 ;  /* 0x000000000d007223 */ /* 0x000fc6000000000d */
[----:B------:R-:W0:Y:S02]  /*3550*/  F2F.F32.F64 R19, R20 ;  /* 0x0000001400137310 */ /* 0x000e240000301000 */
[----:B0-----:R-:W-:-:S06]  /*3560*/  FMUL R3, R19, R19 ;  /* 0x0000001313037220 */ /* 0x001fcc0000400000 */
[----:B------:R-:W0:Y:S01]  /*3570*/  FCHK P0, R3, R10 ;  /* 0x0000000a03007302 */ /* 0x000e220000000000 */
[----:B------:R-:W-:-:S04]  /*3580*/  FFMA R13, R3, R0, RZ ;  /* 0x00000000030d7223 */ /* 0x000fc800000000ff */
[----:B------:R-:W-:-:S04]  /*3590*/  FFMA R4, R13, -R10, R3 ;  /* 0x8000000a0d047223 */ /* 0x000fc80000000003 */
[----:B------:R-:W-:Y:S01]  /*35a0*/  FFMA R0, R0, R4, R13 ;  /* 0x0000000400007223 */ /* 0x000fe2000000000d */
[----:B0-----:R-:W-:Y:S06]  /*35b0*/  @!P0 BRA `(.L_x_125) ;  /* 0x0000000000108947 */ /* 0x001fec0003800000 */
[----:B------:R-:W0:Y:S01]  /*35c0*/  LDCU UR4, c[0x3][0x8] ;  /* 0x00c00100ff0477ac */ /* 0x000e220008000800 */
[----:B------:R-:W-:Y:S02]  /*35d0*/  MOV R20, 0x3600 ;  /* 0x0000360000147802 */ /* 0x000fe40000000f00 */
[----:B0-----:R-:W-:-:S07]  /*35e0*/  MOV R0, UR4 ;  /* 0x0000000400007c02 */ /* 0x001fce0008000f00 */
[----:B-1----:R-:W-:Y:S05]  /*35f0*/  CALL.REL.NOINC `($__internal_3_$__cuda_sm3x_div_rn_noftz_f32_slowpath) ;  /* 0x0000002800607944 */ /* 0x002fea0003c00000 */
.L_x_125:
[----:B------:R-:W-:Y:S05]  /*3600*/  BSYNC.RECONVERGENT B4 ;  /* 0x0000000000047941 */ /* 0x000fea0003800200 */
.L_x_124:
[----:B------:R-:W0:Y:S01]  /*3610*/  MUFU.RCP R13, R8 ;  /* 0x00000008000d7308 */ /* 0x000e220000001000 */
[----:B------:R-:W-:Y:S07]  /*3620*/  BSSY.RECONVERGENT B4, `(.L_x_126) ;  /* 0x000000d000047945 */ /* 0x000fee0003800200 */
[----:B------:R-:W2:Y:S01]  /*3630*/  FCHK P0, R0, R8 ;  /* 0x0000000800007302 */ /* 0x000ea20000000000 */
[----:B0-----:R-:W-:-:S04]  /*3640*/  FFMA R4, -R8, R13, 1 ;  /* 0x3f80000008047423 */ /* 0x001fc8000000010d */
[----:B------:R-:W-:-:S04]  /*3650*/  FFMA R13, R13, R4, R13 ;  /* 0x000000040d0d7223 */ /* 0x000fc8000000000d */
[----:B------:R-:W-:-:S04]  /*3660*/  FFMA R3, R13, R0, RZ ;  /* 0x000000000d037223 */ /* 0x000fc800000000ff */
[----:B------:R-:W-:-:S04]  /*3670*/  FFMA R4, -R8, R3, R0 ;  /* 0x0000000308047223 */ /* 0x000fc80000000100 */
[----:B------:R-:W-:Y:S01]  /*3680*/  FFMA R13, R13, R4, R3 ;  /* 0x000000040d0d7223 */ /* 0x000fe20000000003 */
[----:B--2---:R-:W-:Y:S06]  /*3690*/  @!P0 BRA `(.L_x_127) ;  /* 0x0000000000148947 */ /* 0x004fec0003800000 */
[----:B------:R-:W-:Y:S02]  /*36a0*/  MOV R3, R0 ;  /* 0x0000000000037202 */ /* 0x000fe40000000f00 */
[----:B------:R-:W-:Y:S02]  /*36b0*/  MOV R0, R8 ;  /* 0x0000000800007202 */ /* 0x000fe40000000f00 */
[----:B------:R-:W-:-:S07]  /*36c0*/  MOV R20, 0x36e0 ;  /* 0x000036e000147802 */ /* 0x000fce0000000f00 */
[----:B-1----:R-:W-:Y:S05]  /*36d0*/  CALL.REL.NOINC `($__internal_3_$__cuda_sm3x_div_rn_noftz_f32_slowpath) ;  /* 0x0000002800287944 */ /* 0x002fea0003c00000 */
[----:B------:R-:W-:-:S07]  /*36e0*/  MOV R13, R0 ;  /* 0x00000000000d7202 */ /* 0x000fce0000000f00 */
.L_x_127:
[----:B------:R-:W-:Y:S05]  /*36f0*/  BSYNC.RECONVERGENT B4 ;  /* 0x0000000000047941 */ /* 0x000fea0003800200 */
.L_x_126:
        /* <DEDUP_REMOVED lines=13> */
.L_x_129:
[----:B------:R-:W-:Y:S05]  /*37d0*/  BSYNC.RECONVERGENT B4 ;  /* 0x0000000000047941 */ /* 0x000fea0003800200 */
.L_x_128:
[----:B------:R-:W0:Y:S01]  /*37e0*/  MUFU.RCP R4, R19 ;  /* 0x0000001300047308 */ /* 0x000e220000001000 */
[----:B------:R-:W-:Y:S01]  /*37f0*/  BSSY.RECONVERGENT B4, `(.L_x_130) ;  /* 0x000000d000047945 */ /* 0x000fe20003800200 */
[----:B------:R-:W-:-:S06]  /*3800*/  FFMA R22, -R0, R13, R22 ;  /* 0x0000000d00167223 */ /* 0x000fcc0000000116 */
        /* <DEDUP_REMOVED lines=11> */
.L_x_131:
[----:B------:R-:W-:Y:S05]  /*38c0*/  BSYNC.RECONVERGENT B4 ;  /* 0x0000000000047941 */ /* 0x000fea0003800200 */
.L_x_130:
[----:B------:R-:W2:Y:S02]  /*38d0*/  LDG.E R2, desc[UR8][R28.64+0xc] ;  /* 0x00000c081c027981 */ /* 0x000ea4000c1e1900 */
[----:B--2---:R-:W-:-:S05]  /*38e0*/  SHF.L.U32 R21, R2, 0x1, RZ ;  /* 0x0000000102157819 */ /* 0x004fca00000006ff */
[----:B-1----:R-:W-:-:S05]  /*38f0*/  IMAD.WIDE R20, R21, 0x4, R14 ;  /* 0x0000000415147825 */ /* 0x002fca00078e020e */
[----:B------:R-:W2:Y:S01]  /*3900*/  LDG.E.64 R18, desc[UR8][R20.64] ;  /* 0x0000000814127981 */ /* 0x000ea2000c1e1b00 */
[----:B------:R-:W-:Y:S01]  /*3910*/  BSSY.RECONVERGENT B0, `(.L_x_132) ;  /* 0x0000012000007945 */ /* 0x000fe20003800200 */
[----:B--2---:R-:W-:Y:S01]  /*3920*/  FADD R2, R17, -R19 ;  /* 0x8000001311027221 */ /* 0x004fe20000000000 */
[----:B------:R-:W-:Y:S01]  /*3930*/  FADD R4, R16, -R18 ;  /* 0x8000001210047221 */ /* 0x000fe20000000000 */
[----:B------:R-:W-:Y:S02]  /*3940*/  FFMA R18, -R0, R13, R27 ;  /* 0x0000000d00127223 */ /* 0x000fe4000000011b */
        /* <DEDUP_REMOVED lines=10> */
.L_x_133:
[----:B------:R-:W-:Y:S01]  /*39f0*/  FMUL.FTZ R23, R24, R19 ;  /* 0x0000001318177220 */ /* 0x000fe20000410000 */
[----:B------:R-:W-:-:S03]  /*3a00*/  FMUL.FTZ R3, R19, 0.5 ;  /* 0x3f00000013037820 */ /* 0x000fc60000410000 */
[----:B------:R-:W-:-:S04]  /*3a10*/  FFMA R0, -R23, R23, R24 ;  /* 0x0000001717007223 */ /* 0x000fc80000000118 */
[----:B------:R-:W-:-:S07]  /*3a20*/  FFMA R23, R0, R3, R23 ;  /* 0x0000000300177223 */ /* 0x000fce0000000017 */
.L_x_134:
[----:B------:R-:W-:Y:S05]  /*3a30*/  BSYNC.RECONVERGENT B0 ;  /* 0x0000000000007941 */ /* 0x000fea0003800200 */
.L_x_132:
[----:B------:R-:W0:Y:S01]  /*3a40*/  F2F.F64.F32 R20, R23 ;  /* 0x0000001700147310 */ /* 0x000e220000201800 */
[----:B------:R-:W-:Y:S01]  /*3a50*/  UMOV UR4, 0xd2f1a9fc ;  /* 0xd2f1a9fc00047882 */ /* 0x000fe20000000000 */
[----:B------:R-:W-:Y:S01]  /*3a60*/  UMOV UR5, 0x3f50624d ;  /* 0x3f50624d00057882 */ /* 0x000fe20000000000 */
[----:B------:R-:W-:Y:S01]  /*3a70*/  BSSY.RECONVERGENT B4, `(.L_x_135) ;  /* 0x0000018000047945 */ /* 0x000fe20003800200 */
[----:B------:R-:W-:Y:S02]  /*3a80*/  UMOV UR6, UR5 ;  /* 0x0000000500067c82 */ /* 0x000fe40008000000 */
[----:B------:R-:W-:Y:S02]  /*3a90*/  MOV R13, UR6 ;  /* 0x00000006000d7c02 */ /* 0x000fe40008000f00 */
[----:B------:R-:W1:Y:S01]  /*3aa0*/  MUFU.RCP R3, R10 ;  /* 0x0000000a00037308 */ /* 0x000e620000001000 */
[----:B0-----:R-:W-:Y:S01]  /*3ab0*/  DSETP.MAX.AND P0, P1, R20, UR4, PT ;  /* 0x0000000414007e2a */ /* 0x001fe2000b90f000 */
[----:B------:R-:W-:-:S05]  /*3ac0*/  MOV R0, R20 ;  /* 0x0000001400007202 */ /* 0x000fca0000000f00 */
[----:B------:R-:W-:Y:S02]  /*3ad0*/  FSEL R21, R21, UR6, P0 ;  /* 0x0000000615157c08 */ /* 0x000fe40008000000 */
[----:B------:R-:W-:Y:S01]  /*3ae0*/  SEL R20, R0, UR4, P0 ;  /* 0x0000000400147c07 */ /* 0x000fe20008000000 */
[----:B-1----:R-:W-:-:S05]  /*3af0*/  FFMA R0, R3, -R10, 1 ;  /* 0x3f80000003007423 */ /* 0x002fca000000080a */
        /* <DEDUP_REMOVED lines=10> */
[----:B------:R-:W-:Y:S02]  /*3ba0*/  MOV R3, R13 ;  /* 0x0000000d00037202 */ /* 0x000fe40000000f00 */
[----:B------:R-:W-:Y:S02]  /*3bb0*/  MOV R20, 0x3be0 ;  /* 0x00003be000147802 */ /* 0x000fe40000000f00 */
[----:B0-----:R-:W-:-:S07]  /*3bc0*/  MOV R0, UR4 ;  /* 0x0000000400007c02 */ /* 0x001fce0008000f00 */
[----:B------:R-:W-:Y:S05]  /*3bd0*/  CALL.REL.NOINC `($__internal_3_$__cuda_sm3x_div_rn_noftz_f32_slowpath) ;  /* 0x0000002000e87944 */ /* 0x000fea0003c00000 */
[----:B------:R-:W-:-:S07]  /*3be0*/  MOV R3, R0 ;  /* 0x0000000000037202 */ /* 0x000fce0000000f00 */
.L_x_136:
[----:B------:R-:W-:Y:S05]  /*3bf0*/  BSYNC.RECONVERGENT B4 ;  /* 0x0000000000047941 */ /* 0x000fea0003800200 */
.L_x_135:
        /* <DEDUP_REMOVED lines=12> */
[----:B------:R-:W-:-:S07]  /*3cc0*/  MOV R13, R0 ;  /* 0x00000000000d7202 */ /* 0x000fce0000000f00 */
.L_x_138:
[----:B------:R-:W-:Y:S05]  /*3cd0*/  BSYNC.RECONVERGENT B4 ;  /* 0x0000000000047941 */ /* 0x000fea0003800200 */
.L_x_137:
        /* <DEDUP_REMOVED lines=13> */
.L_x_140:
[----:B------:R-:W-:Y:S05]  /*3db0*/  BSYNC.RECONVERGENT B4 ;  /* 0x0000000000047941 */ /* 0x000fea0003800200 */
.L_x_139:
[----:B------:R-:W0:Y:S01]  /*3dc0*/  MUFU.RCP R4, R19 ;  /* 0x0000001300047308 */ /* 0x000e220000001000 */
[----:B------:R-:W-:Y:S01]  /*3dd0*/  BSSY.RECONVERGENT B4, `(.L_x_141) ;  /* 0x000000d000047945 */ /* 0x000fe20003800200 */
[----:B------:R-:W-:-:S06]  /*3de0*/  FFMA R22, -R0, R13, R22 ;  /* 0x0000000d00167223 */ /* 0x000fcc0000000116 */
        /* <DEDUP_REMOVED lines=11> */
.L_x_142:
[----:B------:R-:W-:Y:S05]  /*3ea0*/  BSYNC.RECONVERGENT B4 ;  /* 0x0000000000047941 */ /* 0x000fea0003800200 */
.L_x_141:
[----:B------:R-:W2:Y:S02]  /*3eb0*/  LDG.E R2, desc[UR8][R28.64+0x14] ;  /* 0x000014081c027981 */ /* 0x000ea4000c1e1900 */
[----:B--2---:R-:W-:-:S05]  /*3ec0*/  SHF.L.U32 R21, R2, 0x1, RZ ;  /* 0x0000000102157819 */ /* 0x004fca00000006ff */
[----:B------:R-:W-:-:S05]  /*3ed0*/  IMAD.WIDE R20, R21, 0x4, R14 ;  /* 0x0000000415147825 */ /* 0x000fca00078e020e */
[----:B------:R-:W2:Y:S01]  /*3ee0*/  LDG.E.64 R2, desc[UR8][R20.64] ;  /* 0x0000000814027981 */ /* 0x000ea2000c1e1b00 */
[----:B------:R-:W-:Y:S01]  /*3ef0*/  BSSY.RECONVERGENT B0, `(.L_x_143) ;  /* 0x0000012000007945 */ /* 0x000fe20003800200 */
[----:B------:R-:W-:Y:S01]  /*3f00*/  FFMA R18, -R0, R13, R18 ;  /* 0x0000000d00127223 */ /* 0x000fe20000000112 */
        /* <DEDUP_REMOVED lines=12> */
.L_x_144:
[----:B------:R-:W-:Y:S01]  /*3fd0*/  FMUL.FTZ R23, R24, R19 ;  /* 0x0000001318177220 */ /* 0x000fe20000410000 */
[----:B------:R-:W-:-:S03]  /*3fe0*/  FMUL.FTZ R3, R19, 0.5 ;  /* 0x3f00000013037820 */ /* 0x000fc60000410000 */
[----:B------:R-:W-:-:S04]  /*3ff0*/  FFMA R0, -R23, R23, R24 ;  /* 0x0000001717007223 */ /* 0x000fc80000000118 */
[----:B------:R-:W-:-:S07]  /*4000*/  FFMA R23, R0, R3, R23 ;  /* 0x0000000300177223 */ /* 0x000fce0000000017 */
.L_x_145:
[----:B------:R-:W-:Y:S05]  /*4010*/  BSYNC.RECONVERGENT B0 ;  /* 0x0000000000007941 */ /* 0x000fea0003800200 */
.L_x_143:
        /* <DEDUP_REMOVED lines=27> */
.L_x_147:
[----:B------:R-:W-:Y:S05]  /*41d0*/  BSYNC.RECONVERGENT B4 ;  /* 0x0000000000047941 */ /* 0x000fea0003800200 */
.L_x_146:
        /* <DEDUP_REMOVED lines=13> */
.L_x_149:
[----:B------:R-:W-:Y:S05]  /*42b0*/  BSYNC.RECONVERGENT B4 ;  /* 0x0000000000047941 */ /* 0x000fea0003800200 */
.L_x_148:
        /* <DEDUP_REMOVED lines=13> */
.L_x_151:
[----:B------:R-:W-:Y:S05]  /*4390*/  BSYNC.RECONVERGENT B4 ;  /* 0x0000000000047941 */ /* 0x000fea0003800200 */
.L_x_150:
        /* <DEDUP_REMOVED lines=14> */
.L_x_153:
[----:B------:R-:W-:Y:S05]  /*4480*/  BSYNC.RECONVERGENT B4 ;  /* 0x0000000000047941 */ /* 0x000fea0003800200 */
.L_x_152:
        /* <DEDUP_REMOVED lines=18> */
.L_x_155:
[----:B------:R-:W-:Y:S01]  /*45b0*/  FMUL.FTZ R23, R24, R13 ;  /* 0x0000000d18177220 */ /* 0x000fe20000410000 */
[----:B------:R-:W-:-:S03]  /*45c0*/  FMUL.FTZ R3, R13, 0.5 ;  /* 0x3f0000000d037820 */ /* 0x000fc60000410000 */
[----:B------:R-:W-:-:S04]  /*45d0*/  FFMA R0, -R23, R23, R24 ;  /* 0x0000001717007223 */ /* 0x000fc80000000118 */
[----:B------:R-:W-:-:S07]  /*45e0*/  FFMA R23, R0, R3, R23 ;  /* 0x0000000300177223 */ /* 0x000fce0000000017 */
.L_x_156:
[----:B------:R-:W-:Y:S05]  /*45f0*/  BSYNC.RECONVERGENT B0 ;  /* 0x0000000000007941 */ /* 0x000fea0003800200 */
.L_x_154:
        /* <DEDUP_REMOVED lines=27> */
.L_x_158:
[----:B------:R-:W-:Y:S05]  /*47b0*/  BSYNC.RECONVERGENT B4 ;  /* 0x0000000000047941 */ /* 0x000fea0003800200 */
.L_x_157:
        /* <DEDUP_REMOVED lines=13> */
.L_x_160:
[----:B------:R-:W-:Y:S05]  /*4890*/  BSYNC.RECONVERGENT B4 ;  /* 0x0000000000047941 */ /* 0x000fea0003800200 */
.L_x_159:
        /* <DEDUP_REMOVED lines=13> */
.L_x_162:
[----:B------:R-:W-:Y:S05]  /*4970*/  BSYNC.RECONVERGENT B4 ;  /* 0x0000000000047941 */ /* 0x000fea0003800200 */
.L_x_161:
        /* <DEDUP_REMOVED lines=14> */
.L_x_164:
[----:B------:R-:W-:Y:S05]  /*4a60*/  BSYNC.RECONVERGENT B4 ;  /* 0x0000000000047941 */ /* 0x000fea0003800200 */
.L_x_163:
[----:B------:R-:W-:Y:S01]  /*4a70*/  FFMA R27, -R0, R27, R18 ;  /* 0x0000001b001b7223 */ /* 0x000fe20000000112 */
[----:B------:R-:W-:Y:S02]  /*4a80*/  IADD3 R6, PT, PT, R6, 0x4, RZ ;  /* 0x0000000406067810 */ /* 0x000fe40007ffe0ff */
[----:B------:R-:W-:Y:S01]  /*4a90*/  IADD3 R11, PT, PT, R11, 0x8, RZ ;  /* 0x000000080b0b7810 */ /* 0x000fe20007ffe0ff */
[----:B------:R-:W-:Y:S06]  /*4aa0*/  @P2 BRA `(.L_x_165) ;  /* 0xffffffe800042947 */ /* 0x000fec000383ffff */
.L_x_120:
[----:B------:R-:W-:Y:S05]  /*4ab0*/  BSYNC.RECONVERGENT B3 ;  /* 0x0000000000037941 */ /* 0x000fea0003800200 */
.L_x_119:
[----:B------:R-:W-:-:S13]  /*4ac0*/  ISETP.NE.AND P0, PT, R9, RZ, PT ;  /* 0x000000ff0900720c */ /* 0x000fda0003f05270 */
[----:B------:R-:W-:Y:S05]  /*4ad0*/  @!P0 BRA `(.L_x_118) ;  /* 0x0000001000b88947 */ /* 0x000fea0003800000 */
[----:B------:R-:W-:Y:S01]  /*4ae0*/  ISETP.NE.AND P0, PT, R9, 0x1, PT ;  /* 0x000000010900780c */ /* 0x000fe20003f05270 */
[----:B------:R-:W-:-:S12]  /*4af0*/  BSSY.RECONVERGENT B3, `(.L_x_166) ;  /* 0x00000c6000037945 */ /* 0x000fd80003800200 */
[----:B------:R-:W-:Y:S05]  /*4b00*/  @!P0 BRA `(.L_x_167) ;  /* 0x0000000c00108947 */ /* 0x000fea0003800000 */
[----:B------:R-:W0:Y:S01]  /*4b10*/  LDC.64 R10, c[0x0][0x388] ;  /* 0x0000e200ff0a7b82 */ /* 0x000e220000000a00 */
[----:B------:R-:W-:-:S07]  /*4b20*/  SHF.L.U32 R3, R6, 0x1, RZ ;  /* 0x0000000106037819 */ /* 0x000fce00000006ff */
[----:B------:R-:W1:Y:S01]  /*4b30*/  LDC.64 R12, c[0x0][0x380] ;  /* 0x0000e000ff0c7b82 */ /* 0x000e620000000a00 */
[----:B0-----:R-:W-:-:S05]  /*4b40*/  IMAD.WIDE R10, R3, 0x4, R10 ;  /* 0x00000004030a7825 */ /* 0x001fca00078e020a */
[----:B------:R-:W2:Y:S02]  /*4b50*/  LDG.E R0, desc[UR8][R10.64+0x4] ;  /* 0x000004080a007981 */ /* 0x000ea4000c1e1900 */
[----:B--2---:R-:W-:-:S05]  /*4b60*/  SHF.L.U32 R3, R0, 0x1, RZ ;  /* 0x0000000100037819 */ /* 0x004fca00000006ff */
[----:B-1----:R-:W-:-:S06]  /*4b70*/  IMAD.WIDE R12, R3, 0x4, R12 ;  /* 0x00000004030c7825 */ /* 0x002fcc00078e020c */
        /* <DEDUP_REMOVED lines=14> */
.L_x_169:
[----:B------:R-:W-:Y:S01]  /*4c60*/  FMUL.FTZ R23, R14, R3 ;  /* 0x000000030e177220 */ /* 0x000fe20000410000 */
[----:B------:R-:W-:-:S03]  /*4c70*/  FMUL.FTZ R3, R3, 0.5 ;  /* 0x3f00000003037820 */ /* 0x000fc60000410000 */
[----:B------:R-:W-:-:S04]  /*4c80*/  FFMA R0, -R23, R23, R14 ;  /* 0x0000001717007223 */ /* 0x000fc8000000010e */
[----:B------:R-:W-:-:S07]  /*4c90*/  FFMA R23, R0, R3, R23 ;  /* 0x0000000300177223 */ /* 0x000fce0000000017 */
.L_x_170:
[----:B------:R-:W-:Y:S05]  /*4ca0*/  BSYNC.RECONVERGENT B0 ;  /* 0x0000000000007941 */ /* 0x000fea0003800200 */
.L_x_168:
[----:B------:R-:W0:Y:S01]  /*4cb0*/  F2F.F64.F32 R12, R23 ;  /* 0x00000017000c7310 */ /* 0x000e220000201800 */
[----:B------:R-:W-:Y:S01]  /*4cc0*/  UMOV UR4, 0xd2f1a9fc ;  /* 0xd2f1a9fc00047882 */ /* 0x000fe20000000000 */
[----:B------:R-:W-:Y:S01]  /*4cd0*/  UMOV UR5, 0x3f50624d ;  /* 0x3f50624d00057882 */ /* 0x000fe20000000000 */
[----:B------:R-:W1:Y:S01]  /*4ce0*/  LDC R9, c[0x3][0x8] ;  /* 0x00c00200ff097b82 */ /* 0x000e620000000800 */
[----:B------:R-:W-:Y:S01]  /*4cf0*/  UMOV UR6, UR5 ;  /* 0x0000000500067c82 */ /* 0x000fe20008000000 */
[----:B------:R-:W-:Y:S01]  /*4d00*/  BSSY.RECONVERGENT B4, `(.L_x_171) ;  /* 0x0000017000047945 */ /* 0x000fe20003800200 */
[----:B------:R-:W-:Y:S01]  /*4d10*/  MOV R14, UR6 ;  /* 0x00000006000e7c02 */ /* 0x000fe20008000f00 */
[----:B0-----:R-:W-:Y:S01]  /*4d20*/  DSETP.MAX.AND P0, P1, R12, UR4, PT ;  /* 0x000000040c007e2a */ /* 0x001fe2000b90f000 */
[----:B------:R-:W-:-:S05]  /*4d30*/  MOV R3, R12 ;  /* 0x0000000c00037202 */ /* 0x000fca0000000f00 */
[----:B------:R-:W-:Y:S02]  /*4d40*/  FSEL R13, R13, UR6, P0 ;  /* 0x000000060d0d7c08 */ /* 0x000fe40008000000 */
[----:B------:R-:W-:Y:S01]  /*4d50*/  SEL R12, R3, UR4, P0 ;  /* 0x00000004030c7c07 */ /* 0x000fe20008000000 */
[----:B-1----:R-:W0:Y:S05]  /*4d60*/  MUFU.RCP R0, R9 ;  /* 0x0000000900007308 */ /* 0x002e2a0000001000 */
[----:B------:R-:W-:-:S06]  /*4d70*/  @P1 LOP3.LUT R13, R14, 0x80000, RZ, 0xfc, !PT ;  /* 0x000800000e0d1812 */ /* 0x000fcc00078efcff */
[----:B------:R-:W1:Y:S01]  /*4d80*/  F2F.F32.F64 R13, R12 ;  /* 0x0000000c000d7310 */ /* 0x000e620000301000 */
[----:B0-----:R-:W-:-:S04]  /*4d90*/  FFMA R3, R0, -R9, 1 ;  /* 0x3f80000000037423 */ /* 0x001fc80000000809 */
[----:B------:R-:W-:Y:S01]  /*4da0*/  FFMA R0, R0, R3, R0 ;  /* 0x0000000300007223 */ /* 0x000fe20000000000 */
[----:B-1----:R-:W-:-:S04]  /*4db0*/  FMUL R18, R13, R13 ;  /* 0x0000000d0d127220 */ /* 0x002fc80000400000 */
        /* <DEDUP_REMOVED lines=11> */
.L_x_172:
[----:B------:R-:W-:Y:S05]  /*4e70*/  BSYNC.RECONVERGENT B4 ;  /* 0x0000000000047941 */ /* 0x000fea0003800200 */
.L_x_171:
        /* <DEDUP_REMOVED lines=13> */
.L_x_174:
[----:B------:R-:W-:Y:S05]  /*4f50*/  BSYNC.RECONVERGENT B4 ;  /* 0x0000000000047941 */ /* 0x000fea0003800200 */
.L_x_173:
        /* <DEDUP_REMOVED lines=13> */
.L_x_176:
[----:B------:R-:W-:Y:S05]  /*5030*/  BSYNC.RECONVERGENT B4 ;  /* 0x0000000000047941 */ /* 0x000fea0003800200 */
.L_x_175:
        /* <DEDUP_REMOVED lines=14> */
.L_x_178:
[----:B------:R-:W-:Y:S05]  /*5120*/  BSYNC.RECONVERGENT B4 ;  /* 0x0000000000047941 */ /* 0x000fea0003800200 */
.L_x_177:
[----:B------:R-:W2:Y:S01]  /*5130*/  LDG.E R10, desc[UR8][R10.64+0xc] ;  /* 0x00000c080a0a7981 */ /* 0x000ea2000c1e1900 */
[----:B------:R-:W0:Y:S01]  /*5140*/  LDC.64 R12, c[0x0][0x380] ;  /* 0x0000e000ff0c7b82 */ /* 0x000e220000000a00 */
[----:B--2---:R-:W-:-:S05]  /*5150*/  SHF.L.U32 R3, R10, 0x1, RZ ;  /* 0x000000010a037819 */ /* 0x004fca00000006ff */
[----:B0-----:R-:W-:-:S06]  /*5160*/  IMAD.WIDE R12, R3, 0x4, R12 ;  /* 0x00000004030c7825 */ /* 0x001fcc00078e020c */
        /* <DEDUP_REMOVED lines=15> */
.L_x_180:
[----:B------:R-:W-:Y:S01]  /*5260*/  FMUL.FTZ R23, R14, R15 ;  /* 0x0000000f0e177220 */ /* 0x000fe20000410000 */
[----:B------:R-:W-:-:S03]  /*5270*/  FMUL.FTZ R3, R15, 0.5 ;  /* 0x3f0000000f037820 */ /* 0x000fc60000410000 */
[----:B------:R-:W-:-:S04]  /*5280*/  FFMA R0, -R23, R23, R14 ;  /* 0x0000001717007223 */ /* 0x000fc8000000010e */
[----:B------:R-:W-:-:S07]  /*5290*/  FFMA R23, R0, R3, R23 ;  /* 0x0000000300177223 */ /* 0x000fce0000000017 */
.L_x_181:
[----:B------:R-:W-:Y:S05]  /*52a0*/  BSYNC.RECONVERGENT B0 ;  /* 0x0000000000007941 */ /* 0x000fea0003800200 */
.L_x_179:
[----:B------:R-:W0:Y:S01]  /*52b0*/  F2F.F64.F32 R10, R23 ;  /* 0x00000017000a7310 */ /* 0x000e220000201800 */
[----:B------:R-:W1:Y:S01]  /*52c0*/  LDC R13, c[0x3][0x8] ;  /* 0x00c00200ff0d7b82 */ /* 0x000e620000000800 */
[----:B------:R-:W-:Y:S01]  /*52d0*/  UMOV UR4, 0xd2f1a9fc ;  /* 0xd2f1a9fc00047882 */ /* 0x000fe20000000000 */
[----:B------:R-:W-:Y:S01]  /*52e0*/  UMOV UR5, 0x3f50624d ;  /* 0x3f50624d00057882 */ /* 0x000fe20000000000 */
[----:B------:R-:W-:Y:S01]  /*52f0*/  BSSY.RECONVERGENT B4, `(.L_x_182) ;  /* 0x0000018000047945 */ /* 0x000fe20003800200 */
[----:B------:R-:W-:Y:S02]  /*5300*/  UMOV UR6, UR5 ;  /* 0x0000000500067c82 */ /* 0x000fe40008000000 */
[----:B------:R-:W-:Y:S01]  /*5310*/  MOV R9, UR6 ;  /* 0x0000000600097c02 */ /* 0x000fe20008000f00 */
[----:B0-----:R-:W-:Y:S01]  /*5320*/  DSETP.MAX.AND P0, P1, R10, UR4, PT ;  /* 0x000000040a007e2a */ /* 0x001fe2000b90f000 */
[----:B------:R-:W-:-:S05]  /*5330*/  MOV R3, R10 ;  /* 0x0000000a00037202 */ /* 0x000fca0000000f00 */
[----:B------:R-:W-:Y:S02]  /*5340*/  FSEL R11, R11, UR6, P0 ;  /* 0x000000060b0b7c08 */ /* 0x000fe40008000000 */
[----:B------:R-:W-:Y:S01]  /*5350*/  SEL R10, R3, UR4, P0 ;  /* 0x00000004030a7c07 */ /* 0x000fe20008000000 */
[----:B-1----:R-:W0:Y:S05]  /*5360*/  MUFU.RCP R0, R13 ;  /* 0x0000000d00007308 */ /* 0x002e2a0000001000 */
[----:B------:R-:W-:-:S04]  /*5370*/  @P1 LOP3.LUT R11, R9, 0x80000, RZ, 0xfc, !PT ;  /* 0x00080000090b1812 */ /* 0x000fc800078efcff */
        /* <DEDUP_REMOVED lines=15> */
.L_x_183:
[----:B------:R-:W-:Y:S05]  /*5470*/  BSYNC.RECONVERGENT B4 ;  /* 0x0000000000047941 */ /* 0x000fea0003800200 */
.L_x_182:
        /* <DEDUP_REMOVED lines=13> */
.L_x_185:
[----:B------:R-:W-:Y:S05]  /*5550*/  BSYNC.RECONVERGENT B4 ;  /* 0x0000000000047941 */ /* 0x000fea0003800200 */
.L_x_184:
        /* <DEDUP_REMOVED lines=13> */
.L_x_187:
[----:B------:R-:W-:Y:S05]  /*5630*/  BSYNC.RECONVERGENT B4 ;  /* 0x0000000000047941 */ /* 0x000fea0003800200 */
.L_x_186:
        /* <DEDUP_REMOVED lines=14> */
.L_x_189:
[----:B------:R-:W-:Y:S05]  /*5720*/  BSYNC.RECONVERGENT B4 ;  /* 0x0000000000047941 */ /* 0x000fea0003800200 */
.L_x_188:
[----:B------:R-:W-:Y:S01]  /*5730*/  FFMA R27, -R0, R10, R27 ;  /* 0x0000000a001b7223 */ /* 0x000fe2000000011b */
[----:B------:R-:W-:-:S07]  /*5740*/  IADD3 R6, PT, PT, R6, 0x2, RZ ;  /* 0x0000000206067810 */ /* 0x000fce0007ffe0ff */
.L_x_167:
[----:B------:R-:W-:Y:S05]  /*5750*/  BSYNC.RECONVERGENT B3 ;  /* 0x0000000000037941 */ /* 0x000fea0003800200 */
.L_x_166:
[----:B------:R-:W-:-:S04]  /*5760*/  LOP3.LUT R7, R7, 0x1, RZ, 0xc0, !PT ;  /* 0x0000000107077812 */ /* 0x000fc800078ec0ff */
[----:B------:R-:W-:-:S13]  /*5770*/  ISETP.NE.U32.AND P0, PT, R7, 0x1, PT ;  /* 0x000000010700780c */ /* 0x000fda0003f05070 */
[----:B------:R-:W-:Y:S05]  /*5780*/  @P0 BRA `(.L_x_118) ;  /* 0x00000004008c0947 */ /* 0x000fea0003800000 */
[----:B------:R-:W0:Y:S01]  /*5790*/  LDC.64 R2, c[0x0][0x388] ;  /* 0x0000e200ff027b82 */ /* 0x000e220000000a00 */
[----:B------:R-:W-:-:S05]  /*57a0*/  SHF.L.U32 R7, R6, 0x1, RZ ;  /* 0x0000000106077819 */ /* 0x000fca00000006ff */
[----:B0-----:R-:W-:Y:S02]  /*57b0*/  IMAD.WIDE R2, R7, 0x4, R2 ;  /* 0x0000000407027825 */ /* 0x001fe400078e0202 */
[----:B------:R-:W0:Y:S04]  /*57c0*/  LDC.64 R6, c[0x0][0x380] ;  /* 0x0000e000ff067b82 */ /* 0x000e280000000a00 */
[----:B------:R-:W2:Y:S02]  /*57d0*/  LDG.E R2, desc[UR8][R2.64+0x4] ;  /* 0x0000040802027981 */ /* 0x000ea4000c1e1900 */
[----:B--2---:R-:W-:-:S05]  /*57e0*/  SHF.L.U32 R9, R2, 0x1, RZ ;  /* 0x0000000102097819 */ /* 0x004fca00000006ff */
[----:B0-----:R-:W-:-:S06]  /*57f0*/  IMAD.WIDE R6, R9, 0x4, R6 ;  /* 0x0000000409067825 */ /* 0x001fcc00078e0206 */
        /* <DEDUP_REMOVED lines=14> */
.L_x_191:
[----:B------:R-:W-:Y:S01]  /*58e0*/  FMUL.FTZ R23, R4, R9 ;  /* 0x0000000904177220 */ /* 0x000fe20000410000 */
[----:B------:R-:W-:-:S03]  /*58f0*/  FMUL.FTZ R2, R9, 0.5 ;  /* 0x3f00000009027820 */ /* 0x000fc60000410000 */
[----:B------:R-:W-:-:S04]  /*5900*/  FFMA R0, -R23, R23, R4 ;  /* 0x0000001717007223 */ /* 0x000fc80000000104 */
[----:B------:R-:W-:-:S07]  /*5910*/  FFMA R23, R0, R2, R23 ;  /* 0x0000000200177223 */ /* 0x000fce0000000017 */
.L_x_192:
[----:B------:R-:W-:Y:S05]  /*5920*/  BSYNC.RECONVERGENT B0 ;  /* 0x0000000000007941 */ /* 0x000fea0003800200 */
.L_x_190:
        /* <DEDUP_REMOVED lines=9> */
[----:B------:R-:W-:Y:S02]  /*59c0*/  SEL R2, R4, UR4, P0 ;  /* 0x0000000404027c07 */ /* 0x000fe40008000000 */
[----:B------:R-:W-:Y:S01]  /*59d0*/  FSEL R3, R3, UR6, P0 ;  /* 0x0000000603037c08 */ /* 0x000fe20008000000 */
        /* <DEDUP_REMOVED lines=16> */
.L_x_194:
[----:B------:R-:W-:Y:S05]  /*5ae0*/  BSYNC.RECONVERGENT B3 ;  /* 0x0000000000037941 */ /* 0x000fea0003800200 */
.L_x_193:
        /* <DEDUP_REMOVED lines=14> */
.L_x_196:
[----:B------:R-:W-:Y:S05]  /*5bd0*/  BSYNC.RECONVERGENT B3 ;  /* 0x0000000000037941 */ /* 0x000fea0003800200 */
.L_x_195:
        /* <DEDUP_REMOVED lines=13> */
.L_x_198:
[----:B------:R-:W-:Y:S05]  /*5cb0*/  BSYNC.RECONVERGENT B3 ;  /* 0x0000000000037941 */ /* 0x000fea0003800200 */
.L_x_197:
        /* <DEDUP_REMOVED lines=14> */
.L_x_200:
[----:B------:R-:W-:Y:S05]  /*5da0*/  BSYNC.RECONVERGENT B3 ;  /* 0x0000000000037941 */ /* 0x000fea0003800200 */
.L_x_199:
[----:B------:R-:W-:-:S07]  /*5db0*/  FFMA R27, -R0, R4, R27 ;  /* 0x00000004001b7223 */ /* 0x000fce000000011b */
.L_x_118:
[----:B------:R-:W-:Y:S05]  /*5dc0*/  BSYNC.RECONVERGENT B2 ;  /* 0x0000000000027941 */ /* 0x000fea0003800200 */
.L_x_117:
[----:B------:R-:W0:Y:S02]  /*5dd0*/  LDC.64 R2, c[0x0][0x398] ;  /* 0x0000e600ff027b82 */ /* 0x000e240000000a00 */
[----:B0-----:R-:W-:-:S05]  /*5de0*/  IMAD.WIDE R2, R5, 0x4, R2 ;  /* 0x0000000405027825 */ /* 0x001fca00078e0202 */
[----:B------:R-:W-:Y:S04]  /*5df0*/  STG.E desc[UR8][R2.64], R22 ;  /* 0x0000001602007986 */ /* 0x000fe8000c101908 */
[----:B------:R-:W-:Y:S01]  /*5e00*/  STG.E desc[UR8][R2.64+0x4], R27 ;  /* 0x0000041b02007986 */ /* 0x000fe2000c101908 */
[----:B------:R-:W-:Y:S05]  /*5e10*/  EXIT ;  /* 0x000000000000794d */ /* 0x000fea0003800000 */
        .weak           $__internal_2_$__cuda_sm20_sqrt_rn_f32_slowpath
        .type           $__internal_2_$__cuda_sm20_sqrt_rn_f32_slowpath,@function
        .size           $__internal_2_$__cuda_sm20_sqrt_rn_f32_slowpath,($__internal_3_$__cuda_sm3x_div_rn_noftz_f32_slowpath - $__internal_2_$__cuda_sm20_sqrt_rn_f32_slowpath)
$__internal_2_$__cuda_sm20_sqrt_rn_f32_slowpath:
[----:B------:R-:W-:-:S13]  /*5e20*/  LOP3.LUT P0, RZ, R3, 0x7fffffff, RZ, 0xc0, !PT ;  /* 0x7fffffff03ff7812 */ /* 0x000fda000780c0ff */
[----:B------:R-:W-:Y:S01]  /*5e30*/  @!P0 MOV R23, R3 ;  /* 0x0000000300178202 */ /* 0x000fe20000000f00 */
        /* <DEDUP_REMOVED lines=8> */
[----:B------:R-:W-:Y:S01]  /*5ec0*/  @P0 FFMA R24, R3, 1.84467440737095516160e+19, RZ ;  /* 0x5f80000003180823 */ /* 0x000fe200000000ff */
[----:B------:R-:W-:-:S03]  /*5ed0*/  @!P0 MOV R23, R3 ;  /* 0x0000000300178202 */ /* 0x000fc60000000f00 */
[----:B------:R-:W0:Y:S02]  /*5ee0*/  @P0 MUFU.RSQ R19, R24 ;  /* 0x0000001800130308 */ /* 0x000e240000001400 */
[----:B0-----:R-:W-:Y:S01]  /*5ef0*/  @P0 FMUL.FTZ R21, R24, R19 ;  /* 0x0000001318150220 */ /* 0x001fe20000410000 */
[----:B------:R-:W-:-:S03]  /*5f00*/  @P0 FMUL.FTZ R19, R19, 0.5 ;  /* 0x3f00000013130820 */ /* 0x000fc60000410000 */
[----:B------:R-:W-:-:S04]  /*5f10*/  @P0 FADD.FTZ R20, -R21, -RZ ;  /* 0x800000ff15140221 */ /* 0x000fc80000010100 */
[----:B------:R-:W-:-:S04]  /*5f20*/  @P0 FFMA R20, R21, R20, R24 ;  /* 0x0000001415140223 */ /* 0x000fc80000000018 */
[----:B------:R-:W-:-:S04]  /*5f30*/  @P0 FFMA R19, R20, R19, R21 ;  /* 0x0000001314130223 */ /* 0x000fc80000000015 */
[----:B------:R-:W-:-:S07]  /*5f40*/  @P0 FMUL.FTZ R23, R19, 2.3283064365386962891e-10 ;  /* 0x2f80000013170820 */ /* 0x000fce0000410000 */
.L_x_201:
[----:B------:R-:W-:Y:S01]  /*5f50*/  HFMA2 R21, -RZ, RZ, 0, 0 ;  /* 0x00000000ff157431 */ /* 0x000fe200000001ff */
[----:B------:R-:W-:-:S04]  /*5f60*/  MOV R20, R0 ;  /* 0x0000000000147202 */ /* 0x000fc80000000f00 */
[----:B------:R-:W-:Y:S05]  /*5f70*/  RET.REL.NODEC R20 `(_Z19kernelForceDirectedPfPiS0_S_f) ;  /* 0xffffffa014207950 */ /* 0x000fea0003c3ffff */
        .weak           $__internal_3_$__cuda_sm3x_div_rn_noftz_f32_slowpath
        .type           $__internal_3_$__cuda_sm3x_div_rn_noftz_f32_slowpath,@function
        .size           $__internal_3_$__cuda_sm3x_div_rn_noftz_f32_slowpath,(.L_x_217 - $__internal_3_$__cuda_sm3x_div_rn_noftz_f32_slowpath)
$__internal_3_$__cuda_sm3x_div_rn_noftz_f32_slowpath:
[----:B------:R-:W-:Y:S01]  /*5f80*/  SHF.R.U32.HI R21, RZ, 0x17, R0 ;  /* 0x00000017ff157819 */ /* 0x000fe20000011600 */
[----:B------:R-:W-:Y:S01]  /*5f90*/  BSSY.RECONVERGENT B0, `(.L_x_202) ;  /* 0x0000063000007945 */ /* 0x000fe20003800200 */
[----:B------:R-:W-:Y:S02]  /*5fa0*/  SHF.R.U32.HI R24, RZ, 0x17, R3 ;  /* 0x00000017ff187819 */ /* 0x000fe40000011603 */
[----:B------:R-:W-:Y:S02]  /*5fb0*/  LOP3.LUT R21, R21, 0xff, RZ, 0xc0, !PT ;  /* 0x000000ff15157812 */ /* 0x000fe400078ec0ff */
[----:B------:R-:W-:Y:S02]  /*5fc0*/  LOP3.LUT R24, R24, 0xff, RZ, 0xc0, !PT ;  /* 0x000000ff18187812 */ /* 0x000fe400078ec0ff */
[----:B------:R-:W-:Y:S02]  /*5fd0*/  IADD3 R23, PT, PT, R21, -0x1, RZ ;  /* 0xffffffff15177810 */ /* 0x000fe40007ffe0ff */
[----:B------:R-:W-:-:S02]  /*5fe0*/  IADD3 R25, PT, PT, R24, -0x1, RZ ;  /* 0xffffffff18197810 */ /* 0x000fc40007ffe0ff */
[----:B------:R-:W-:-:S04]  /*5ff0*/  ISETP.GT.U32.AND P0, PT, R23, 0xfd, PT ;  /* 0x000000fd1700780c */ /* 0x000fc80003f04070 */
[----:B------:R-:W-:-:S13]  /*6000*/  ISETP.GT.U32.OR P0, PT, R25, 0xfd, P0 ;  /* 0x000000fd1900780c */ /* 0x000fda0000704470 */
[----:B------:R-:W-:Y:S01]  /*6010*/  @!P0 MOV R26, RZ ;  /* 0x000000ff001a8202 */ /* 0x000fe20000000f00 */
        /* <DEDUP_REMOVED lines=19> */
[----:B------:R-:W-:Y:S01]  /*6150*/  @P0 MOV R26, RZ ;  /* 0x000000ff001a0202 */ /* 0x000fe20000000f00 */
[----:B------:R-:W-:Y:S01]  /*6160*/  @!P0 FFMA R3, R3, 1.84467440737095516160e+19, RZ ;  /* 0x5f80000003038823 */ /* 0x000fe200000000ff */
[----:B------:R-:W-:Y:S01]  /*6170*/  @!P0 MOV R26, 0xffffffc0 ;  /* 0xffffffc0001a8802 */ /* 0x000fe20000000f00 */
[----:B------:R-:W-:-:S03]  /*6180*/  @!P1 FFMA R0, R0, 1.84467440737095516160e+19, RZ ;  /* 0x5f80000000009823 */ /* 0x000fc600000000ff */
[----:B------:R-:W-:-:S07]  /*6190*/  @!P1 IADD3 R26, PT, PT, R26, 0x40, RZ ;  /* 0x000000401a1a9810 */ /* 0x000fce0007ffe0ff */
.L_x_203:
[----:B------:R-:W-:Y:S01]  /*61a0*/  LEA R23, R21, 0xc0800000, 0x17 ;  /* 0xc080000015177811 */ /* 0x000fe200078eb8ff */
[----:B------:R-:W-:Y:S01]  /*61b0*/  BSSY.RECONVERGENT B1, `(.L_x_208) ;  /* 0x0000036000017945 */ /* 0x000fe20003800200 */
[----:B------:R-:W-:Y:S02]  /*61c0*/  IADD3 R25, PT, PT, R24, -0x7f, RZ ;  /* 0xffffff8118197810 */ /* 0x000fe40007ffe0ff */
[----:B------:R-:W-:-:S04]  /*61d0*/  IADD3 R23, PT, PT, -R23, R0, RZ ;  /* 0x0000000017177210 */ /* 0x000fc80007ffe1ff */
[----:B------:R0:W1:Y:S02]  /*61e0*/  MUFU.RCP R0, R23 ;  /* 0x0000001700007308 */ /* 0x0000640000001000 */
[----:B0-----:R-:W-:-:S04]  /*61f0*/  FADD.FTZ R23, -R23, -RZ ;  /* 0x800000ff17177221 */ /* 0x001fc80000010100 */
[----:B-1----:R-:W-:-:S04]  /*6200*/  FFMA R24, R0, R23, 1 ;  /* 0x3f80000000187423 */ /* 0x002fc80000000017 */
[----:B------:R-:W-:Y:S01]  /*6210*/  FFMA R0, R0, R24, R0 ;  /* 0x0000001800007223 */ /* 0x000fe20000000000 */
[C---:B------:R-:W-:Y:S01]  /*6220*/  IMAD R24, R25.reuse, -0x800000, R3 ;  /* 0xff80000019187824 */ /* 0x040fe200078e0203 */
[----:B------:R-:W-:-:S03]  /*6230*/  IADD3 R25, PT, PT, R25, 0x7f, -R21 ;  /* 0x0000007f19197810 */ /* 0x000fc60007ffe815 */
[----:B------:R-:W-:Y:S01]  /*6240*/  FFMA R3, R24, R0, RZ ;  /* 0x0000000018037223 */ /* 0x000fe200000000ff */
[----:B------:R-:W-:-:S03]  /*6250*/  IADD3 R26, PT, PT, R25, R26, RZ ;  /* 0x0000001a191a7210 */ /* 0x000fc60007ffe0ff */
[----:B------:R-:W-:-:S04]  /*6260*/  FFMA R21, R23, R3, R24 ;  /* 0x0000000317157223 */ /* 0x000fc80000000018 */
[----:B------:R-:W-:-:S04]  /*6270*/  FFMA R21, R0, R21, R3 ;  /* 0x0000001500157223 */ /* 0x000fc80000000003 */
[----:B------:R-:W-:-:S04]  /*6280*/  FFMA R3, R23, R21, R24 ;  /* 0x0000001517037223 */ /* 0x000fc80000000018 */
[----:B------:R-:W-:-:S05]  /*6290*/  FFMA R23, R0, R3, R21 ;  /* 0x0000000300177223 */ /* 0x000fca0000000015 */
[----:B------:R-:W-:-:S04]  /*62a0*/  SHF.R.U32.HI R25, RZ, 0x17, R23 ;  /* 0x00000017ff197819 */ /* 0x000fc80000011617 */
[----:B------:R-:W-:-:S04]  /*62b0*/  LOP3.LUT R25, R25, 0xff, RZ, 0xc0, !PT ;  /* 0x000000ff19197812 */ /* 0x000fc800078ec0ff */
[----:B------:R-:W-:-:S04]  /*62c0*/  IADD3 R24, PT, PT, R25, R26, RZ ;  /* 0x0000001a19187210 */ /* 0x000fc80007ffe0ff */
[----:B------:R-:W-:-:S04]  /*62d0*/  IADD3 R25, PT, PT, R24, -0x1, RZ ;  /* 0xffffffff18197810 */ /* 0x000fc80007ffe0ff */
        /* <DEDUP_REMOVED lines=10> */
[CCC-:B------:R-:W-:Y:S01]  /*6380*/  FFMA.RP R26, R0.reuse, R3.reuse, R21.reuse ;  /* 0x00000003001a7223 */ /* 0x1c0fe20000008015 */
[----:B------:R-:W-:Y:S01]  /*6390*/  FFMA.RM R3, R0, R3, R21 ;  /* 0x0000000300037223 */ /* 0x000fe20000004015 */
[C---:B------:R-:W-:Y:S02]  /*63a0*/  IADD3 R0, PT, PT, R24.reuse, 0x20, RZ ;  /* 0x0000002018007810 */ /* 0x040fe40007ffe0ff */
[----:B------:R-:W-:Y:S02]  /*63b0*/  LOP3.LUT R21, R25, 0x7fffff, RZ, 0xc0, !PT ;  /* 0x007fffff19157812 */ /* 0x000fe400078ec0ff */
[C---:B------:R-:W-:Y:S02]  /*63c0*/  ISETP.NE.AND P3, PT, R24.reuse, RZ, PT ;  /* 0x000000ff1800720c */ /* 0x040fe40003f65270 */
[----:B------:R-:W-:Y:S02]  /*63d0*/  LOP3.LUT R21, R21, 0x800000, RZ, 0xfc, !PT ;  /* 0x0080000015157812 */ /* 0x000fe400078efcff */
[----:B------:R-:W-:-:S02]  /*63e0*/  ISETP.NE.AND P1, PT, R24, RZ, PT ;  /* 0x000000ff1800720c */ /* 0x000fc40003f25270 */
[----:B------:R-:W-:Y:S02]  /*63f0*/  IADD3 R24, PT, PT, -R24, RZ, RZ ;  /* 0x000000ff18187210 */ /* 0x000fe40007ffe1ff */
[----:B------:R-:W-:Y:S02]  /*6400*/  SHF.L.U32 R0, R21, R0, RZ ;  /* 0x0000000015007219 */ /* 0x000fe400000006ff */
[----:B------:R-:W-:Y:S02]  /*6410*/  FSETP.NEU.FTZ.AND P0, PT, R26, R3, PT ;  /* 0x000000031a00720b */ /* 0x000fe40003f1d000 */
[----:B------:R-:W-:Y:S02]  /*6420*/  SEL R24, R24, RZ, P3 ;  /* 0x000000ff18187207 */ /* 0x000fe40001800000 */
[----:B------:R-:W-:Y:S02]  /*6430*/  ISETP.NE.AND P1, PT, R0, RZ, P1 ;  /* 0x000000ff0000720c */ /* 0x000fe40000f25270 */
[----:B------:R-:W-:-:S02]  /*6440*/  SHF.R.U32.HI R21, RZ, R24, R21 ;  /* 0x00000018ff157219 */ /* 0x000fc40000011615 */
[----:B------:R-:W-:Y:S02]  /*6450*/  PLOP3.LUT P0, PT, P0, P1, PT, 0xf8, 0x8f ;  /* 0x00000000008f781c */ /* 0x000fe40000703f70 */
[----:B------:R-:W-:Y:S02]  /*6460*/  SHF.R.U32.HI R3, RZ, 0x1, R21 ;  /* 0x00000001ff037819 */ /* 0x000fe40000011615 */
[----:B------:R-:W-:-:S04]  /*6470*/  SEL R0, RZ, 0x1, !P0 ;  /* 0x00000001ff007807 */ /* 0x000fc80004000000 */
[----:B------:R-:W-:-:S04]  /*6480*/  LOP3.LUT R0, R0, 0x1, R3, 0xf8, !PT ;  /* 0x0000000100007812 */ /* 0x000fc800078ef803 */
[----:B------:R-:W-:-:S04]  /*6490*/  LOP3.LUT R0, R0, R21, RZ, 0xc0, !PT ;  /* 0x0000001500007212 */ /* 0x000fc800078ec0ff */
[----:B------:R-:W-:-:S04]  /*64a0*/  IADD3 R0, PT, PT, R3, R0, RZ ;  /* 0x0000000003007210 */ /* 0x000fc80007ffe0ff */
[----:B------:R-:W-:Y:S01]  /*64b0*/  LOP3.LUT R23, R0, R23, RZ, 0xfc, !PT ;  /* 0x0000001700177212 */ /* 0x000fe200078efcff */
[----:B------:R-:W-:Y:S06]  /*64c0*/  BRA `(.L_x_211) ;  /* 0x0000000000107947 */ /* 0x000fec0003800000 */
.L_x_210:
[----:B------:R-:W-:-:S04]  /*64d0*/  LOP3.LUT R23, R23, 0x80000000, RZ, 0xc0, !PT ;  /* 0x8000000017177812 */ /* 0x000fc800078ec0ff */
[----:B------:R-:W-:Y:S01]  /*64e0*/  LOP3.LUT R23, R23, 0x7f800000, RZ, 0xfc, !PT ;  /* 0x7f80000017177812 */ /* 0x000fe200078efcff */
[----:B------:R-:W-:Y:S06]  /*64f0*/  BRA `(.L_x_211) ;  /* 0x0000000000047947 */ /* 0x000fec0003800000 */
.L_x_209:
[----:B------:R-:W-:-:S07]  /*6500*/  LEA R23, R26, R23, 0x17 ;  /* 0x000000171a177211 */ /* 0x000fce00078eb8ff */
.L_x_211:
[----:B------:R-:W-:Y:S05]  /*6510*/  BSYNC.RECONVERGENT B1 ;  /* 0x0000000000017941 */ /* 0x000fea0003800200 */
.L_x_208:
[----:B------:R-:W-:Y:S01]  /*6520*/  MOV R0, R23 ;  /* 0x0000001700007202 */ /* 0x000fe20000000f00 */
[----:B------:R-:W-:Y:S06]  /*6530*/  BRA `(.L_x_212) ;  /* 0x0000000000207947 */ /* 0x000fec0003800000 */
.L_x_207:
[----:B------:R-:W-:-:S04]  /*6540*/  LOP3.LUT R0, R0, 0x80000000, R3, 0x48, !PT ;  /* 0x8000000000007812 */ /* 0x000fc800078e4803 */
[----:B------:R-:W-:Y:S01]  /*6550*/  LOP3.LUT R0, R0, 0x7f800000, RZ, 0xfc, !PT ;  /* 0x7f80000000007812 */ /* 0x000fe200078efcff */
[----:B------:R-:W-:Y:S06]  /*6560*/  BRA `(.L_x_212) ;  /* 0x0000000000147947 */ /* 0x000fec0003800000 */
.L_x_206:
[----:B------:R-:W-:Y:S01]  /*6570*/  LOP3.LUT R0, R0, 0x80000000, R3, 0x48, !PT ;  /* 0x8000000000007812 */ /* 0x000fe200078e4803 */
[----:B------:R-:W-:Y:S06]  /*6580*/  BRA `(.L_x_212) ;  /* 0x00000000000c7947 */ /* 0x000fec0003800000 */
.L_x_205:
[----:B------:R-:W0:Y:S01]  /*6590*/  MUFU.RSQ R0, -QNAN ;  /* 0xffc0000000007908 */ /* 0x000e220000001400 */
[----:B------:R-:W-:Y:S05]  /*65a0*/  BRA `(.L_x_212) ;  /* 0x0000000000047947 */ /* 0x000fea0003800000 */
.L_x_204:
[----:B------:R-:W-:-:S07]  /*65b0*/  FADD.FTZ R0, R3, R0 ;  /* 0x0000000003007221 */ /* 0x000fce0000010000 */
.L_x_212:
[----:B------:R-:W-:Y:S05]  /*65c0*/  BSYNC.RECONVERGENT B0 ;  /* 0x0000000000007941 */ /* 0x000fea0003800200 */
.L_x_202:
[----:B------:R-:W-:-:S04]  /*65d0*/  HFMA2 R21, -RZ, RZ, 0, 0 ;  /* 0x00000000ff157431 */ /* 0x000fc800000001ff */
[----:B0-----:R-:W-:Y:S05]  /*65e0*/  RET.REL.NODEC R20 `(_Z19kernelForceDirectedPfPiS0_S_f) ;  /* 0xffffff9814847950 */ /* 0x001fea0003c3ffff */
.L_x_213:
        /* <DEDUP_REMOVED lines=9> */
.L_x_217:


//--------------------- .nv.shared.reserved.0     --------------------------
	.section	.nv.shared.reserved.0,"aw",@nobits
	.weak		__nv_reservedSMEM_offset_0_alias
	.size		__nv_reservedSMEM_offset_0_alias, 0, 64
	.other		__nv_reservedSMEM_offset_0_alias,@"STO_CUDA_RESERVED_SHARED STV_DEFAULT"
__nv_reservedSMEM_offset_0_alias:
	.zero		0
	.zero		64


//--------------------- .nv.constant0._Z12kernelUpdatePfS_ --------------------------
	.section	.nv.constant0._Z12kernelUpdatePfS_,"a",@progbits
	.sectionflags	@""
	.align	4
.nv.constant0._Z12kernelUpdatePfS_:
	.zero		912


//--------------------- .nv.constant0._Z19kernelForceDirectedPfPiS0_S_f --------------------------
	.section	.nv.constant0._Z19kernelForceDirectedPfPiS0_S_f,"a",@progbits
	.sectionflags	@""
	.align	4
.nv.constant0._Z19kernelForceDirectedPfPiS0_S_f:
	.zero		932


//--------------------- SYMBOLS --------------------------

	.type		.nv.reservedSmem.offset0,@object
	.size		.nv.reservedSmem.offset0,0x4
